	.target	sm_100a

	.elftype	@"ET_EXEC"


//--------------------- .note.nv.tkinfo           --------------------------
	.section	.note.nv.tkinfo,"",@"SHT_NOTE"
	.sectionflags	@"SHF_NOTE_NV_TKINFO"
	.tkinfo
        /*0018*/ 	.word	0x00000002
        /*0030*/ 	.string	""
        /*0030*/ 	.string	"ptxas"
        /*0030*/ 	.string	"Cuda compilation tools, release 13.0, V13.0.88"
        /*0030*/ 	.string	"Build cuda_13.0.r13.0/compiler.36424714_0"
        /*0030*/ 	.string	"-arch sm_100a -m 64 "



//--------------------- .note.nv.cuinfo           --------------------------
	.section	.note.nv.cuinfo,"",@"SHT_NOTE"
	.sectionflags	@"SHF_NOTE_NV_CUINFO"
        /*0018*/ 	.short	0x0002
        /*001a*/ 	.short	0x0064
        /*001c*/ 	.short	0x0082
	.zero		2


//--------------------- .nv.info                  --------------------------
	.section	.nv.info,"",@"SHT_CUDA_INFO"
	.align	4


	//----- nvinfo : EIATTR_REGCOUNT
	.align		4
        /*0000*/ 	.byte	0x04, 0x2f
        /*0002*/ 	.short	(.L_19 - .L_18)
	.align		4
.L_18:
        /*0004*/ 	.word	index@(_ZN7cutlass13device_kernelINS_4gemm6kernel13GemmUniversalIN4cute5tupleIJiiiiEEENS1_10collective13CollectiveMmaINS1_35MainloopSm100TmaUmmaWarpSpecializedILi27ELi2ELi4ENS5_IJNS4_1CILi1EEENSA_ILi2EEESB_EEEEENS5_IJNSA_ILi64EEESF_SF_EEEaNS5_IJlSB_lEEEaSH_NS4_8TiledMMAINS4_8MMA_AtomIJNS4_15SM100_MMA_S8_SSIaaiLi64ELi64ELNS4_4UMMA5MajorE0ELSM_0ELNSL_8SaturateE0EEEEEENS4_6LayoutINS5_IJSB_SB_SB_EEENS5_IJNSA_ILi0EEESS_SS_EEEEENS5_IJNS4_10UnderscoreESV_SV_EEEEENS4_23SM90_TMA_LOAD_MULTICASTENS4_14ComposedLayoutINS4_7SwizzleILi2ELi4ELi3EEENS4_18smem_ptr_flag_bitsILi8EEENSQ_INS5_IJNSA_ILi8EEESF_EEENS5_IJSF_SB_EEEEEEEvNS4_8identityENS4_13SM90_TMA_LOADES18_vS19_EENS_8epilogue10collective18CollectiveEpilogueINS1C_23Sm100TmaWarpSpecializedILi1ELi1ELi32ELb0ELb0EEEJSG_NS5_IJNSQ_ISF_SB_EES1H_EEEaSH_aSH_NS1C_6fusion15FusionCallbacksIS1G_NS1J_17LinearCombinationIaiaiLNS_15FloatRoundStyleE2EEESG_S1I_JEEENS4_5SM1004TMEM4LOAD26SM100_TMEM_LOAD_16dp32b32xES1A_S18_NS4_39AutoVectorizingCopyWithAssumedAlignmentILi128EEENS4_14SM90_TMA_STOREES18_S1U_S1U_EEEvvEEEEvNT_6ParamsE)
        /*0008*/ 	.word	0x00000059


	//----- nvinfo : EIATTR_FRAME_SIZE
	.align		4
.L_19:
        /*000c*/ 	.byte	0x04, 0x11
        /*000e*/ 	.short	(.L_21 - .L_20)
	.align		4
.L_20:
        /*0010*/ 	.word	index@($__internal_2_$__cuda_sm10x_tcgen05_guardrail_trap_unallocated_columns_being_dealloced)
        /*0014*/ 	.word	0x00000000


	//----- nvinfo : EIATTR_FRAME_SIZE
	.align		4
.L_21:
        /*0018*/ 	.byte	0x04, 0x11
        /*001a*/ 	.short	(.L_23 - .L_22)
	.align		4
.L_22:
        /*001c*/ 	.word	index@($__internal_1_$__cuda_sm10x_tcgen05_guardrail_trap_phase_invalid_during_alloc)
        /*0020*/ 	.word	0x00000000


	//----- nvinfo : EIATTR_FRAME_SIZE
	.align		4
.L_23:
        /*0024*/ 	.byte	0x04, 0x11
        /*0026*/ 	.short	(.L_25 - .L_24)
	.align		4
.L_24:
        /*0028*/ 	.word	index@($__internal_0_$__cuda_sm10x_tcgen05_guardrail_trap_col_being_dealloced_not_returned_by_alloc)
        /*002c*/ 	.word	0x00000000


	//----- nvinfo : EIATTR_FRAME_SIZE
	.align		4
.L_25:
        /*0030*/ 	.byte	0x04, 0x11
        /*0032*/ 	.short	(.L_27 - .L_26)
	.align		4
.L_26:
        /*0034*/ 	.word	index@(_ZN7cutlass13device_kernelINS_4gemm6kernel13GemmUniversalIN4cute5tupleIJiiiiEEENS1_10collective13CollectiveMmaINS1_35MainloopSm100TmaUmmaWarpSpecializedILi27ELi2ELi4ENS5_IJNS4_1CILi1EEENSA_ILi2EEESB_EEEEENS5_IJNSA_ILi64EEESF_SF_EEEaNS5_IJlSB_lEEEaSH_NS4_8TiledMMAINS4_8MMA_AtomIJNS4_15SM100_MMA_S8_SSIaaiLi64ELi64ELNS4_4UMMA5MajorE0ELSM_0ELNSL_8SaturateE0EEEEEENS4_6LayoutINS5_IJSB_SB_SB_EEENS5_IJNSA_ILi0EEESS_SS_EEEEENS5_IJNS4_10UnderscoreESV_SV_EEEEENS4_23SM90_TMA_LOAD_MULTICASTENS4_14ComposedLayoutINS4_7SwizzleILi2ELi4ELi3EEENS4_18smem_ptr_flag_bitsILi8EEENSQ_INS5_IJNSA_ILi8EEESF_EEENS5_IJSF_SB_EEEEEEEvNS4_8identityENS4_13SM90_TMA_LOADES18_vS19_EENS_8epilogue10collective18CollectiveEpilogueINS1C_23Sm100TmaWarpSpecializedILi1ELi1ELi32ELb0ELb0EEEJSG_NS5_IJNSQ_ISF_SB_EES1H_EEEaSH_aSH_NS1C_6fusion15FusionCallbacksIS1G_NS1J_17LinearCombinationIaiaiLNS_15FloatRoundStyleE2EEESG_S1I_JEEENS4_5SM1004TMEM4LOAD26SM100_TMEM_LOAD_16dp32b32xES1A_S18_NS4_39AutoVectorizingCopyWithAssumedAlignmentILi128EEENS4_14SM90_TMA_STOREES18_S1U_S1U_EEEvvEEEEvNT_6ParamsE)
        /*0038*/ 	.word	0x00000000


	//----- nvinfo : EIATTR_MIN_STACK_SIZE
	.align		4
.L_27:
        /*003c*/ 	.byte	0x04, 0x12
        /*003e*/ 	.short	(.L_29 - .L_28)
	.align		4
.L_28:
        /*0040*/ 	.word	index@(_ZN7cutlass13device_kernelINS_4gemm6kernel13GemmUniversalIN4cute5tupleIJiiiiEEENS1_10collective13CollectiveMmaINS1_35MainloopSm100TmaUmmaWarpSpecializedILi27ELi2ELi4ENS5_IJNS4_1CILi1EEENSA_ILi2EEESB_EEEEENS5_IJNSA_ILi64EEESF_SF_EEEaNS5_IJlSB_lEEEaSH_NS4_8TiledMMAINS4_8MMA_AtomIJNS4_15SM100_MMA_S8_SSIaaiLi64ELi64ELNS4_4UMMA5MajorE0ELSM_0ELNSL_8SaturateE0EEEEEENS4_6LayoutINS5_IJSB_SB_SB_EEENS5_IJNSA_ILi0EEESS_SS_EEEEENS5_IJNS4_10UnderscoreESV_SV_EEEEENS4_23SM90_TMA_LOAD_MULTICASTENS4_14ComposedLayoutINS4_7SwizzleILi2ELi4ELi3EEENS4_18smem_ptr_flag_bitsILi8EEENSQ_INS5_IJNSA_ILi8EEESF_EEENS5_IJSF_SB_EEEEEEEvNS4_8identityENS4_13SM90_TMA_LOADES18_vS19_EENS_8epilogue10collective18CollectiveEpilogueINS1C_23Sm100TmaWarpSpecializedILi1ELi1ELi32ELb0ELb0EEEJSG_NS5_IJNSQ_ISF_SB_EES1H_EEEaSH_aSH_NS1C_6fusion15FusionCallbacksIS1G_NS1J_17LinearCombinationIaiaiLNS_15FloatRoundStyleE2EEESG_S1I_JEEENS4_5SM1004TMEM4LOAD26SM100_TMEM_LOAD_16dp32b32xES1A_S18_NS4_39AutoVectorizingCopyWithAssumedAlignmentILi128EEENS4_14SM90_TMA_STOREES18_S1U_S1U_EEEvvEEEEvNT_6ParamsE)
        /*0044*/ 	.word	0x00000000
.L_29:


//--------------------- .nv.compat                --------------------------
	.section	.nv.compat,"",@"SHT_CUDA_COMPAT_INFO"
	.align	4
        /*0000*/ 	.byte	0x02, 0x09, 0x01, 0x00, 0x02, 0x02, 0x03, 0x00, 0x02, 0x05, 0x06, 0x00, 0x03, 0x07, 0x01, 0x01
        /*0010*/ 	.byte	0x02, 0x03, 0x01, 0x00, 0x02, 0x06, 0x01, 0x00, 0x04, 0x0b, 0x08, 0x00, 0x01, 0x00, 0x00, 0x00
        /*0020*/ 	.byte	0x00, 0x00, 0x00, 0x00


//--------------------- .nv.info._ZN7cutlass13device_kernelINS_4gemm6kernel13GemmUniversalIN4cute5tupleIJiiiiEEENS1_10collective13CollectiveMmaINS1_35MainloopSm100TmaUmmaWarpSpecializedILi27ELi2ELi4ENS5_IJNS4_1CILi1EEENSA_ILi2EEESB_EEEEENS5_IJNSA_ILi64EEESF_SF_EEEaNS5_IJlSB_lEEEaSH_NS4_8TiledMMAINS4_8MMA_AtomIJNS4_15SM100_MMA_S8_SSIaaiLi64ELi64ELNS4_4UMMA5MajorE0ELSM_0ELNSL_8SaturateE0EEEEEENS4_6LayoutINS5_IJSB_SB_SB_EEENS5_IJNSA_ILi0EEESS_SS_EEEEENS5_IJNS4_10UnderscoreESV_SV_EEEEENS4_23SM90_TMA_LOAD_MULTICASTENS4_14ComposedLayoutINS4_7SwizzleILi2ELi4ELi3EEENS4_18smem_ptr_flag_bitsILi8EEENSQ_INS5_IJNSA_ILi8EEESF_EEENS5_IJSF_SB_EEEEEEEvNS4_8identityENS4_13SM90_TMA_LOADES18_vS19_EENS_8epilogue10collective18CollectiveEpilogueINS1C_23Sm100TmaWarpSpecializedILi1ELi1ELi32ELb0ELb0EEEJSG_NS5_IJNSQ_ISF_SB_EES1H_EEEaSH_aSH_NS1C_6fusion15FusionCallbacksIS1G_NS1J_17LinearCombinationIaiaiLNS_15FloatRoundStyleE2EEESG_S1I_JEEENS4_5SM1004TMEM4LOAD26SM100_TMEM_LOAD_16dp32b32xES1A_S18_NS4_39AutoVectorizingCopyWithAssumedAlignmentILi128EEENS4_14SM90_TMA_STOREES18_S1U_S1U_EEEvvEEEEvNT_6ParamsE --------------------------
	.section	.nv.info._ZN7cutlass13device_kernelINS_4gemm6kernel13GemmUniversalIN4cute5tupleIJiiiiEEENS1_10collective13CollectiveMmaINS1_35MainloopSm100TmaUmmaWarpSpecializedILi27ELi2ELi4ENS5_IJNS4_1CILi1EEENSA_ILi2EEESB_EEEEENS5_IJNSA_ILi64EEESF_SF_EEEaNS5_IJlSB_lEEEaSH_NS4_8TiledMMAINS4_8MMA_AtomIJNS4_15SM100_MMA_S8_SSIaaiLi64ELi64ELNS4_4UMMA5MajorE0ELSM_0ELNSL_8SaturateE0EEEEEENS4_6LayoutINS5_IJSB_SB_SB_EEENS5_IJNSA_ILi0EEESS_SS_EEEEENS5_IJNS4_10UnderscoreESV_SV_EEEEENS4_23SM90_TMA_LOAD_MULTICASTENS4_14ComposedLayoutINS4_7SwizzleILi2ELi4ELi3EEENS4_18smem_ptr_flag_bitsILi8EEENSQ_INS5_IJNSA_ILi8EEESF_EEENS5_IJSF_SB_EEEEEEEvNS4_8identityENS4_13SM90_TMA_LOADES18_vS19_EENS_8epilogue10collective18CollectiveEpilogueINS1C_23Sm100TmaWarpSpecializedILi1ELi1ELi32ELb0ELb0EEEJSG_NS5_IJNSQ_ISF_SB_EES1H_EEEaSH_aSH_NS1C_6fusion15FusionCallbacksIS1G_NS1J_17LinearCombinationIaiaiLNS_15FloatRoundStyleE2EEESG_S1I_JEEENS4_5SM1004TMEM4LOAD26SM100_TMEM_LOAD_16dp32b32xES1A_S18_NS4_39AutoVectorizingCopyWithAssumedAlignmentILi128EEENS4_14SM90_TMA_STOREES18_S1U_S1U_EEEvvEEEEvNT_6ParamsE,"",@"SHT_CUDA_INFO"
	.sectionflags	@""
	.align	4


	//----- nvinfo : EIATTR_CUDA_API_VERSION
	.align		4
        /*0000*/ 	.byte	0x04, 0x37
        /*0002*/ 	.short	(.L_31 - .L_30)
.L_30:
        /*0004*/ 	.word	0x00000082


	//----- nvinfo : EIATTR_KPARAM_INFO
	.align		4
.L_31:
        /*0008*/ 	.byte	0x04, 0x17
        /*000a*/ 	.short	(.L_33 - .L_32)
.L_32:
        /*000c*/ 	.word	0x00000000
        /*0010*/ 	.short	0x0000
        /*0012*/ 	.short	0x0000
        /*0014*/ 	.byte	0x00, 0xf0, 0x01, 0x20


	//----- nvinfo : EIATTR_AT_ENTRY_FRAGMENTS
	.align		4
.L_33:
        /*0018*/ 	.byte	0x04, 0x4f
        /*001a*/ 	.short	(.L_35 - .L_34)


	//   ....[0]....
.L_34:
        /*001c*/ 	.word	0x00000006


	//----- nvinfo : EIATTR_RESERVED_SMEM_USED
	.align		4
.L_35:
        /*0020*/ 	.byte	0x01, 0x41
	.zero		2


	//----- nvinfo : EIATTR_SPARSE_MMA_MASK
	.align		4
        /*0024*/ 	.byte	0x03, 0x50
        /*0026*/ 	.short	0x0000


	//----- nvinfo : EIATTR_TCGEN05_1CTA_USED
	.align		4
        /*0028*/ 	.byte	0x01, 0x51
	.zero		2


	//----- nvinfo : EIATTR_MAXREG_COUNT
	.align		4
        /*002c*/ 	.byte	0x03, 0x1b
        /*002e*/ 	.short	0x00ff


	//----- nvinfo : EIATTR_NUM_BARRIERS
	.align		4
        /*0030*/ 	.byte	0x02, 0x4c
        /*0032*/ 	.byte	0x07
	.zero		1


	//----- nvinfo : EIATTR_EXTERNS
	.align		4
        /*0034*/ 	.byte	0x04, 0x0f
        /*0036*/ 	.short	(.L_37 - .L_36)


	//   ....[0]....
	.align		4
.L_36:
        /*0038*/ 	.word	index@(__assertfail)


	//----- nvinfo : EIATTR_MERCURY_ISA_VERSION
	.align		4
.L_37:
        /*003c*/ 	.byte	0x03, 0x5f
        /*003e*/ 	.short	0x0101


	//----- nvinfo : EIATTR_INT_WARP_WIDE_INSTR_OFFSETS
	.align		4
        /*0040*/ 	.byte	0x04, 0x31
        /*0042*/ 	.short	(.L_39 - .L_38)


	//   ....[0]....
.L_38:
        /*0044*/ 	.word	0x00004b50


	//   ....[1]....
        /*0048*/ 	.word	0x00004b80


	//   ....[2]....
        /*004c*/ 	.word	0x00004ba0


	//   ....[3]....
        /*0050*/ 	.word	0x000056d0


	//   ....[4]....
        /*0054*/ 	.word	0x00005780


	//----- nvinfo : EIATTR_COOP_GROUP_MASK_REGIDS
	.align		4
.L_39:
        /*0058*/ 	.byte	0x04, 0x29
        /*005a*/ 	.short	(.L_41 - .L_40)


	//   ....[0]....
.L_40:
        /*005c*/ 	.word	0xffffffff


	//   ....[1]....
        /*0060*/ 	.word	0xffffffff


	//   ....[2]....
        /*0064*/ 	.word	0xffffffff


	//   ....[3]....
        /*0068*/ 	.word	0xffffffff


	//   ....[4]....
        /*006c*/ 	.word	0xffffffff


	//   ....[5]....
        /*0070*/ 	.word	0xffffffff


	//   ....[6]....
        /*0074*/ 	.word	0xffffffff


	//   ....[7]....
        /*0078*/ 	.word	0xffffffff


	//   ....[8]....
        /*007c*/ 	.word	0xffffffff


	//   ....[9]....
        /*0080*/ 	.word	0xffffffff


	//   ....[10]....
        /*0084*/ 	.word	0xffffffff


	//   ....[11]....
        /*0088*/ 	.word	0xffffffff


	//   ....[12]....
        /*008c*/ 	.word	0xffffffff


	//   ....[13]....
        /*0090*/ 	.word	0xffffffff


	//----- nvinfo : EIATTR_COOP_GROUP_INSTR_OFFSETS
	.align		4
.L_41:
        /*0094*/ 	.byte	0x04, 0x28
        /*0096*/ 	.short	(.L_43 - .L_42)


	//   ....[0]....
.L_42:
        /*0098*/ 	.word	0x00000080


	//   ....[1]....
        /*009c*/ 	.word	0x000004e0


	//   ....[2]....
        /*00a0*/ 	.word	0x000009a0


	//   ....[3]....
        /*00a4*/ 	.word	0x00000ae0


	//   ....[4]....
        /*00a8*/ 	.word	0x00000be0


	//   ....[5]....
        /*00ac*/ 	.word	0x00000d50


	//   ....[6]....
        /*00b0*/ 	.word	0x00000ef0


	//   ....[7]....
        /*00b4*/ 	.word	0x000010a0


	//   ....[8]....
        /*00b8*/ 	.word	0x00002290


	//   ....[9]....
        /*00bc*/ 	.word	0x00003e20


	//   ....[10]....
        /*00c0*/ 	.word	0x00004030


	//   ....[11]....
        /*00c4*/ 	.word	0x00004060


	//   ....[12]....
        /*00c8*/ 	.word	0x00004a30


	//   ....[13]....
        /*00cc*/ 	.word	0x00004c60


	//----- nvinfo : EIATTR_VRC_CTA_INIT_COUNT
	.align		4
.L_43:
        /*00d0*/ 	.byte	0x02, 0x4a
        /*00d2*/ 	.byte	0x80
	.zero		1


	//----- nvinfo : EIATTR_SYSCALL_OFFSETS
	.align		4
        /*00d4*/ 	.byte	0x04, 0x46
        /*00d6*/ 	.short	(.L_45 - .L_44)


	//   ....[0]....
.L_44:
        /*00d8*/ 	.word	0x000062e0


	//   ....[1]....
        /*00dc*/ 	.word	0x00006420


	//   ....[2]....
        /*00e0*/ 	.word	0x00006ba0


	//----- nvinfo : EIATTR_MBARRIER_INSTR_OFFSETS
	.align		4
.L_45:
        /*00e4*/ 	.byte	0x04, 0x39
        /*00e6*/ 	.short	(.L_47 - .L_46)


	//   ....[0]....
.L_46:
        /*00e8*/ 	.word	0x00000620
        /*00ec*/ 	.word	0x000000ff
        /*00f0*/ 	.word	0x00000000
        /*00f4*/ 	.short	0x0100
        /*00f6*/ 	.byte	0x04
	.zero		1


	//   ....[1]....
        /*00f8*/ 	.word	0x00000630
        /*00fc*/ 	.word	0x000000ff
        /*0100*/ 	.word	0x000000d8
        /*0104*/ 	.short	0x0100
        /*0106*/ 	.byte	0x04
	.zero		1


	//   ....[2]....
        /*0108*/ 	.word	0x00000640
        /*010c*/ 	.word	0x000000ff
        /*0110*/ 	.word	0x00000008
        /*0114*/ 	.short	0x0100
        /*0116*/ 	.byte	0x04
	.zero		1


	//   ....[3]....
        /*0118*/ 	.word	0x00000650
        /*011c*/ 	.word	0x000000ff
        /*0120*/ 	.word	0x000000e0
        /*0124*/ 	.short	0x0100
        /*0126*/ 	.byte	0x04
	.zero		1


	//   ....[4]....
        /*0128*/ 	.word	0x00000660
        /*012c*/ 	.word	0x000000ff
        /*0130*/ 	.word	0x00000010
        /*0134*/ 	.short	0x0100
        /*0136*/ 	.byte	0x04
	.zero		1


	//   ....[5]....
        /*0138*/ 	.word	0x00000670
        /*013c*/ 	.word	0x000000ff
        /*0140*/ 	.word	0x000000e8
        /*0144*/ 	.short	0x0100
        /*0146*/ 	.byte	0x04
	.zero		1


	//   ....[6]....
        /*0148*/ 	.word	0x00000680
        /*014c*/ 	.word	0x000000ff
        /*0150*/ 	.word	0x00000018
        /*0154*/ 	.short	0x0100
        /*0156*/ 	.byte	0x04
	.zero		1


	//   ....[7]....
        /*0158*/ 	.word	0x00000690
        /*015c*/ 	.word	0x000000ff
        /*0160*/ 	.word	0x000000f0
        /*0164*/ 	.short	0x0100
        /*0166*/ 	.byte	0x04
	.zero		1


	//   ....[8]....
        /*0168*/ 	.word	0x000006a0
        /*016c*/ 	.word	0x000000ff
        /*0170*/ 	.word	0x00000020
        /*0174*/ 	.short	0x0100
        /*0176*/ 	.byte	0x04
	.zero		1


	//   ....[9]....
        /*0178*/ 	.word	0x000006b0
        /*017c*/ 	.word	0x000000ff
        /*0180*/ 	.word	0x000000f8
        /*0184*/ 	.short	0x0100
        /*0186*/ 	.byte	0x04
	.zero		1


	//   ....[10]....
        /*0188*/ 	.word	0x000006c0
        /*018c*/ 	.word	0x000000ff
        /*0190*/ 	.word	0x00000028
        /*0194*/ 	.short	0x0100
        /*0196*/ 	.byte	0x04
	.zero		1


	//   ....[11]....
        /*0198*/ 	.word	0x000006d0
        /*019c*/ 	.word	0x000000ff
        /*01a0*/ 	.word	0x00000100
        /*01a4*/ 	.short	0x0100
        /*01a6*/ 	.byte	0x04
	.zero		1


	//   ....[12]....
        /*01a8*/ 	.word	0x000006e0
        /*01ac*/ 	.word	0x000000ff
        /*01b0*/ 	.word	0x00000030
        /*01b4*/ 	.short	0x0100
        /*01b6*/ 	.byte	0x04
	.zero		1


	//   ....[13]....
        /*01b8*/ 	.word	0x000006f0
        /*01bc*/ 	.word	0x000000ff
        /*01c0*/ 	.word	0x00000108
        /*01c4*/ 	.short	0x0100
        /*01c6*/ 	.byte	0x04
	.zero		1


	//   ....[14]....
        /*01c8*/ 	.word	0x00000700
        /*01cc*/ 	.word	0x000000ff
        /*01d0*/ 	.word	0x00000038
        /*01d4*/ 	.short	0x0100
        /*01d6*/ 	.byte	0x04
	.zero		1


	//   ....[15]....
        /*01d8*/ 	.word	0x00000710
        /*01dc*/ 	.word	0x000000ff
        /*01e0*/ 	.word	0x00000110
        /*01e4*/ 	.short	0x0100
        /*01e6*/ 	.byte	0x04
	.zero		1


	//   ....[16]....
        /*01e8*/ 	.word	0x00000720
        /*01ec*/ 	.word	0x000000ff
        /*01f0*/ 	.word	0x00000040
        /*01f4*/ 	.short	0x0100
        /*01f6*/ 	.byte	0x04
	.zero		1


	//   ....[17]....
        /*01f8*/ 	.word	0x00000730
        /*01fc*/ 	.word	0x000000ff
        /*0200*/ 	.word	0x00000118
        /*0204*/ 	.short	0x0100
        /*0206*/ 	.byte	0x04
	.zero		1


	//   ....[18]....
        /*0208*/ 	.word	0x00000740
        /*020c*/ 	.word	0x000000ff
        /*0210*/ 	.word	0x00000048
        /*0214*/ 	.short	0x0100
        /*0216*/ 	.byte	0x04
	.zero		1


	//   ....[19]....
        /*0218*/ 	.word	0x00000750
        /*021c*/ 	.word	0x000000ff
        /*0220*/ 	.word	0x00000120
        /*0224*/ 	.short	0x0100
        /*0226*/ 	.byte	0x04
	.zero		1


	//   ....[20]....
        /*0228*/ 	.word	0x00000760
        /*022c*/ 	.word	0x000000ff
        /*0230*/ 	.word	0x00000050
        /*0234*/ 	.short	0x0100
        /*0236*/ 	.byte	0x04
	.zero		1


	//   ....[21]....
        /*0238*/ 	.word	0x00000770
        /*023c*/ 	.word	0x000000ff
        /*0240*/ 	.word	0x00000128
        /*0244*/ 	.short	0x0100
        /*0246*/ 	.byte	0x04
	.zero		1


	//   ....[22]....
        /*0248*/ 	.word	0x00000780
        /*024c*/ 	.word	0x000000ff
        /*0250*/ 	.word	0x00000058
        /*0254*/ 	.short	0x0100
        /*0256*/ 	.byte	0x04
	.zero		1


	//   ....[23]....
        /*0258*/ 	.word	0x00000790
        /*025c*/ 	.word	0x000000ff
        /*0260*/ 	.word	0x00000130
        /*0264*/ 	.short	0x0100
        /*0266*/ 	.byte	0x04
	.zero		1


	//   ....[24]....
        /*0268*/ 	.word	0x000007a0
        /*026c*/ 	.word	0x000000ff
        /*0270*/ 	.word	0x00000060
        /*0274*/ 	.short	0x0100
        /*0276*/ 	.byte	0x04
	.zero		1


	//   ....[25]....
        /*0278*/ 	.word	0x000007b0
        /*027c*/ 	.word	0x000000ff
        /*0280*/ 	.word	0x00000138
        /*0284*/ 	.short	0x0100
        /*0286*/ 	.byte	0x04
	.zero		1


	//   ....[26]....
        /*0288*/ 	.word	0x000007c0
        /*028c*/ 	.word	0x000000ff
        /*0290*/ 	.word	0x00000068
        /*0294*/ 	.short	0x0100
        /*0296*/ 	.byte	0x04
	.zero		1


	//   ....[27]....
        /*0298*/ 	.word	0x000007d0
        /*029c*/ 	.word	0x000000ff
        /*02a0*/ 	.word	0x00000140
        /*02a4*/ 	.short	0x0100
        /*02a6*/ 	.byte	0x04
	.zero		1


	//   ....[28]....
        /*02a8*/ 	.word	0x000007e0
        /*02ac*/ 	.word	0x000000ff
        /*02b0*/ 	.word	0x00000070
        /*02b4*/ 	.short	0x0100
        /*02b6*/ 	.byte	0x04
	.zero		1


	//   ....[29]....
        /*02b8*/ 	.word	0x000007f0
        /*02bc*/ 	.word	0x000000ff
        /*02c0*/ 	.word	0x00000148
        /*02c4*/ 	.short	0x0100
        /*02c6*/ 	.byte	0x04
	.zero		1


	//   ....[30]....
        /*02c8*/ 	.word	0x00000800
        /*02cc*/ 	.word	0x000000ff
        /*02d0*/ 	.word	0x00000078
        /*02d4*/ 	.short	0x0100
        /*02d6*/ 	.byte	0x04
	.zero		1


	//   ....[31]....
        /*02d8*/ 	.word	0x00000810
        /*02dc*/ 	.word	0x000000ff
        /*02e0*/ 	.word	0x00000150
        /*02e4*/ 	.short	0x0100
        /*02e6*/ 	.byte	0x04
	.zero		1


	//   ....[32]....
        /*02e8*/ 	.word	0x00000820
        /*02ec*/ 	.word	0x000000ff
        /*02f0*/ 	.word	0x00000080
        /*02f4*/ 	.short	0x0100
        /*02f6*/ 	.byte	0x04
	.zero		1


	//   ....[33]....
        /*02f8*/ 	.word	0x00000830
        /*02fc*/ 	.word	0x000000ff
        /*0300*/ 	.word	0x00000158
        /*0304*/ 	.short	0x0100
        /*0306*/ 	.byte	0x04
	.zero		1


	//   ....[34]....
        /*0308*/ 	.word	0x00000840
        /*030c*/ 	.word	0x000000ff
        /*0310*/ 	.word	0x00000088
        /*0314*/ 	.short	0x0100
        /*0316*/ 	.byte	0x04
	.zero		1


	//   ....[35]....
        /*0318*/ 	.word	0x00000850
        /*031c*/ 	.word	0x000000ff
        /*0320*/ 	.word	0x00000160
        /*0324*/ 	.short	0x0100
        /*0326*/ 	.byte	0x04
	.zero		1


	//   ....[36]....
        /*0328*/ 	.word	0x00000860
        /*032c*/ 	.word	0x000000ff
        /*0330*/ 	.word	0x00000090
        /*0334*/ 	.short	0x0100
        /*0336*/ 	.byte	0x04
	.zero		1


	//   ....[37]....
        /*0338*/ 	.word	0x00000870
        /*033c*/ 	.word	0x000000ff
        /*0340*/ 	.word	0x00000168
        /*0344*/ 	.short	0x0100
        /*0346*/ 	.byte	0x04
	.zero		1


	//   ....[38]....
        /*0348*/ 	.word	0x00000880
        /*034c*/ 	.word	0x000000ff
        /*0350*/ 	.word	0x00000098
        /*0354*/ 	.short	0x0100
        /*0356*/ 	.byte	0x04
	.zero		1


	//   ....[39]....
        /*0358*/ 	.word	0x00000890
        /*035c*/ 	.word	0x000000ff
        /*0360*/ 	.word	0x00000170
        /*0364*/ 	.short	0x0100
        /*0366*/ 	.byte	0x04
	.zero		1


	//   ....[40]....
        /*0368*/ 	.word	0x000008a0
        /*036c*/ 	.word	0x000000ff
        /*0370*/ 	.word	0x000000a0
        /*0374*/ 	.short	0x0100
        /*0376*/ 	.byte	0x04
	.zero		1


	//   ....[41]....
        /*0378*/ 	.word	0x000008b0
        /*037c*/ 	.word	0x000000ff
        /*0380*/ 	.word	0x00000178
        /*0384*/ 	.short	0x0100
        /*0386*/ 	.byte	0x04
	.zero		1


	//   ....[42]....
        /*0388*/ 	.word	0x000008c0
        /*038c*/ 	.word	0x000000ff
        /*0390*/ 	.word	0x000000a8
        /*0394*/ 	.short	0x0100
        /*0396*/ 	.byte	0x04
	.zero		1


	//   ....[43]....
        /*0398*/ 	.word	0x000008d0
        /*039c*/ 	.word	0x000000ff
        /*03a0*/ 	.word	0x00000180
        /*03a4*/ 	.short	0x0100
        /*03a6*/ 	.byte	0x04
	.zero		1


	//   ....[44]....
        /*03a8*/ 	.word	0x000008e0
        /*03ac*/ 	.word	0x000000ff
        /*03b0*/ 	.word	0x000000b0
        /*03b4*/ 	.short	0x0100
        /*03b6*/ 	.byte	0x04
	.zero		1


	//   ....[45]....
        /*03b8*/ 	.word	0x000008f0
        /*03bc*/ 	.word	0x000000ff
        /*03c0*/ 	.word	0x00000188
        /*03c4*/ 	.short	0x0100
        /*03c6*/ 	.byte	0x04
	.zero		1


	//   ....[46]....
        /*03c8*/ 	.word	0x00000900
        /*03cc*/ 	.word	0x000000ff
        /*03d0*/ 	.word	0x000000b8
        /*03d4*/ 	.short	0x0100
        /*03d6*/ 	.byte	0x04
	.zero		1


	//   ....[47]....
        /*03d8*/ 	.word	0x00000910
        /*03dc*/ 	.word	0x000000ff
        /*03e0*/ 	.word	0x00000190
        /*03e4*/ 	.short	0x0100
        /*03e6*/ 	.byte	0x04
	.zero		1


	//   ....[48]....
        /*03e8*/ 	.word	0x00000920
        /*03ec*/ 	.word	0x000000ff
        /*03f0*/ 	.word	0x000000c0
        /*03f4*/ 	.short	0x0100
        /*03f6*/ 	.byte	0x04
	.zero		1


	//   ....[49]....
        /*03f8*/ 	.word	0x00000930
        /*03fc*/ 	.word	0x000000ff
        /*0400*/ 	.word	0x00000198
        /*0404*/ 	.short	0x0100
        /*0406*/ 	.byte	0x04
	.zero		1


	//   ....[50]....
        /*0408*/ 	.word	0x00000940
        /*040c*/ 	.word	0x000000ff
        /*0410*/ 	.word	0x000000c8
        /*0414*/ 	.short	0x0100
        /*0416*/ 	.byte	0x04
	.zero		1


	//   ....[51]....
        /*0418*/ 	.word	0x00000950
        /*041c*/ 	.word	0x000000ff
        /*0420*/ 	.word	0x000001a0
        /*0424*/ 	.short	0x0100
        /*0426*/ 	.byte	0x04
	.zero		1


	//   ....[52]....
        /*0428*/ 	.word	0x00000960
        /*042c*/ 	.word	0x000000ff
        /*0430*/ 	.word	0x000000d0
        /*0434*/ 	.short	0x0100
        /*0436*/ 	.byte	0x04
	.zero		1


	//   ....[53]....
        /*0438*/ 	.word	0x00000970
        /*043c*/ 	.word	0x000000ff
        /*0440*/ 	.word	0x000001a8
        /*0444*/ 	.short	0x0100
        /*0446*/ 	.byte	0x04
	.zero		1


	//   ....[54]....
        /*0448*/ 	.word	0x00000ab0
        /*044c*/ 	.word	0x000000ff
        /*0450*/ 	.word	0x000001b0
        /*0454*/ 	.short	0x0100
        /*0456*/ 	.byte	0x04
	.zero		1


	//   ....[55]....
        /*0458*/ 	.word	0x00000ac0
        /*045c*/ 	.word	0x000000ff
        /*0460*/ 	.word	0x000001b8
        /*0464*/ 	.short	0x0100
        /*0466*/ 	.byte	0x04
	.zero		1


	//   ....[56]....
        /*0468*/ 	.word	0x00000bb0
        /*046c*/ 	.word	0x000000ff
        /*0470*/ 	.word	0x000001c0
        /*0474*/ 	.short	0x0100
        /*0476*/ 	.byte	0x06
	.zero		1


	//   ....[57]....
        /*0478*/ 	.word	0x00000bc0
        /*047c*/ 	.word	0x000000ff
        /*0480*/ 	.word	0x000001c8
        /*0484*/ 	.short	0x0100
        /*0486*/ 	.byte	0x06
	.zero		1


	//   ....[58]....
        /*0488*/ 	.word	0x00000d00
        /*048c*/ 	.word	0x000000ff
        /*0490*/ 	.word	0x000001d0
        /*0494*/ 	.short	0x0100
        /*0496*/ 	.byte	0x06
	.zero		1


	//   ....[59]....
        /*0498*/ 	.word	0x00000d10
        /*049c*/ 	.word	0x000000ff
        /*04a0*/ 	.word	0x000001e0
        /*04a4*/ 	.short	0x0100
        /*04a6*/ 	.byte	0x06
	.zero		1


	//   ....[60]....
        /*04a8*/ 	.word	0x00000d20
        /*04ac*/ 	.word	0x000000ff
        /*04b0*/ 	.word	0x000001d8
        /*04b4*/ 	.short	0x0100
        /*04b6*/ 	.byte	0x06
	.zero		1


	//   ....[61]....
        /*04b8*/ 	.word	0x00000d30
        /*04bc*/ 	.word	0x000000ff
        /*04c0*/ 	.word	0x000001e8
        /*04c4*/ 	.short	0x0100
        /*04c6*/ 	.byte	0x06
	.zero		1


	//   ....[62]....
        /*04c8*/ 	.word	0x00000e60
        /*04cc*/ 	.word	0x000000ff
        /*04d0*/ 	.word	0x000001f0
        /*04d4*/ 	.short	0x0100
        /*04d6*/ 	.byte	0x04
	.zero		1


	//   ....[63]....
        /*04d8*/ 	.word	0x00000e70
        /*04dc*/ 	.word	0x000000ff
        /*04e0*/ 	.word	0x00000210
        /*04e4*/ 	.short	0x0100
        /*04e6*/ 	.byte	0x04
	.zero		1


	//   ....[64]....
        /*04e8*/ 	.word	0x00000e80
        /*04ec*/ 	.word	0x000000ff
        /*04f0*/ 	.word	0x000001f8
        /*04f4*/ 	.short	0x0100
        /*04f6*/ 	.byte	0x04
	.zero		1


	//   ....[65]....
        /*04f8*/ 	.word	0x00000e90
        /*04fc*/ 	.word	0x000000ff
        /*0500*/ 	.word	0x00000218
        /*0504*/ 	.short	0x0100
        /*0506*/ 	.byte	0x04
	.zero		1


	//   ....[66]....
        /*0508*/ 	.word	0x00000ea0
        /*050c*/ 	.word	0x000000ff
        /*0510*/ 	.word	0x00000200
        /*0514*/ 	.short	0x0100
        /*0516*/ 	.byte	0x04
	.zero		1


	//   ....[67]....
        /*0518*/ 	.word	0x00000eb0
        /*051c*/ 	.word	0x000000ff
        /*0520*/ 	.word	0x00000220
        /*0524*/ 	.short	0x0100
        /*0526*/ 	.byte	0x04
	.zero		1


	//   ....[68]....
        /*0528*/ 	.word	0x00000ec0
        /*052c*/ 	.word	0x000000ff
        /*0530*/ 	.word	0x00000208
        /*0534*/ 	.short	0x0100
        /*0536*/ 	.byte	0x04
	.zero		1


	//   ....[69]....
        /*0538*/ 	.word	0x00000ed0
        /*053c*/ 	.word	0x000000ff
        /*0540*/ 	.word	0x00000228
        /*0544*/ 	.short	0x0100
        /*0546*/ 	.byte	0x04
	.zero		1


	//   ....[70]....
        /*0548*/ 	.word	0x00000fc0
        /*054c*/ 	.word	0x000000ff
        /*0550*/ 	.word	0x00000230
        /*0554*/ 	.short	0x0100
        /*0556*/ 	.byte	0x04
	.zero		1


	//   ....[71]....
        /*0558*/ 	.word	0x00000fd0
        /*055c*/ 	.word	0x000000ff
        /*0560*/ 	.word	0x00000240
        /*0564*/ 	.short	0x0100
        /*0566*/ 	.byte	0x04
	.zero		1


	//   ....[72]....
        /*0568*/ 	.word	0x00000fe0
        /*056c*/ 	.word	0x000000ff
        /*0570*/ 	.word	0x00000238
        /*0574*/ 	.short	0x0100
        /*0576*/ 	.byte	0x04
	.zero		1


	//   ....[73]....
        /*0578*/ 	.word	0x00000ff0
        /*057c*/ 	.word	0x000000ff
        /*0580*/ 	.word	0x00000248
        /*0584*/ 	.short	0x0100
        /*0586*/ 	.byte	0x04
	.zero		1


	//   ....[74]....
        /*0588*/ 	.word	0x00001b10
        /*058c*/ 	.word	0x00000000
        /*0590*/ 	.word	0x00000240
        /*0594*/ 	.short	0x010a
        /*0596*/ 	.byte	0xff
	.zero		1


	//   ....[75]....
        /*0598*/ 	.word	0x00001b40
        /*059c*/ 	.word	0x00000000
        /*05a0*/ 	.word	0x00000230
        /*05a4*/ 	.short	0x0101
        /*05a6*/ 	.byte	0xff
	.zero		1


	//   ....[76]....
        /*05a8*/ 	.word	0x00001c10
        /*05ac*/ 	.word	0x000000ff
        /*05b0*/ 	.word	0x000000d8
        /*05b4*/ 	.short	0x010a
        /*05b6*/ 	.byte	0x04
	.zero		1


	//   ....[77]....
        /*05b8*/ 	.word	0x00001c90
        /*05bc*/ 	.word	0x000000ff
        /*05c0*/ 	.word	0x000000d8
        /*05c4*/ 	.short	0x010a
        /*05c6*/ 	.byte	0x21
	.zero		1


	//   ....[78]....
        /*05c8*/ 	.word	0x00001e30
        /*05cc*/ 	.word	0x000000ff
        /*05d0*/ 	.word	0x000000d8
        /*05d4*/ 	.short	0x010a
        /*05d6*/ 	.byte	0x08
	.zero		1


	//   ....[79]....
        /*05d8*/ 	.word	0x00001f40
        /*05dc*/ 	.word	0x000000ff
        /*05e0*/ 	.word	0x000001c8
        /*05e4*/ 	.short	0x0101
        /*05e6*/ 	.byte	0x06
	.zero		1


	//   ....[80]....
        /*05e8*/ 	.word	0x00001f60
        /*05ec*/ 	.word	0x000000ff
        /*05f0*/ 	.word	0x000000d8
        /*05f4*/ 	.short	0x010a
        /*05f6*/ 	.byte	0x04
	.zero		1


	//   ....[81]....
        /*05f8*/ 	.word	0x00001fe0
        /*05fc*/ 	.word	0x000000ff
        /*0600*/ 	.word	0x000000d8
        /*0604*/ 	.short	0x010a
        /*0606*/ 	.byte	0x11
	.zero		1


	//   ....[82]....
        /*0608*/ 	.word	0x00002180
        /*060c*/ 	.word	0x000000ff
        /*0610*/ 	.word	0x000000d8
        /*0614*/ 	.short	0x010a
        /*0616*/ 	.byte	0x07
	.zero		1


	//   ....[83]....
        /*0618*/ 	.word	0x000022c0
        /*061c*/ 	.word	0x00000003
        /*0620*/ 	.word	0x000001d0
        /*0624*/ 	.short	0x010a
        /*0626*/ 	.byte	0xff
	.zero		1


	//   ....[84]....
        /*0628*/ 	.word	0x00002410
        /*062c*/ 	.word	0x00000000
        /*0630*/ 	.word	0x00000000
        /*0634*/ 	.short	0x0101
        /*0636*/ 	.byte	0xff
	.zero		1


	//   ....[85]....
        /*0638*/ 	.word	0x000029b0
        /*063c*/ 	.word	0x000000ff
        /*0640*/ 	.word	0x00000000
        /*0644*/ 	.short	0x010a
        /*0646*/ 	.byte	0x04
	.zero		1


	//   ....[86]....
        /*0648*/ 	.word	0x00002a40
        /*064c*/ 	.word	0x000000ff
        /*0650*/ 	.word	0x00000000
        /*0654*/ 	.short	0x010a
        /*0656*/ 	.byte	0x05
	.zero		1


	//   ....[87]....
        /*0658*/ 	.word	0x00002ad0
        /*065c*/ 	.word	0x000000ff
        /*0660*/ 	.word	0x00000000
        /*0664*/ 	.short	0x010a
        /*0666*/ 	.byte	0x05
	.zero		1


	//   ....[88]....
        /*0668*/ 	.word	0x00002b60
        /*066c*/ 	.word	0x000000ff
        /*0670*/ 	.word	0x00000000
        /*0674*/ 	.short	0x010a
        /*0676*/ 	.byte	0x05
	.zero		1


	//   ....[89]....
        /*0678*/ 	.word	0x00002bf0
        /*067c*/ 	.word	0x000000ff
        /*0680*/ 	.word	0x00000000
        /*0684*/ 	.short	0x010a
        /*0686*/ 	.byte	0x05
	.zero		1


	//   ....[90]....
        /*0688*/ 	.word	0x00002c80
        /*068c*/ 	.word	0x000000ff
        /*0690*/ 	.word	0x00000000
        /*0694*/ 	.short	0x010a
        /*0696*/ 	.byte	0x05
	.zero		1


	//   ....[91]....
        /*0698*/ 	.word	0x00002d10
        /*069c*/ 	.word	0x000000ff
        /*06a0*/ 	.word	0x00000000
        /*06a4*/ 	.short	0x010a
        /*06a6*/ 	.byte	0x05
	.zero		1


	//   ....[92]....
        /*06a8*/ 	.word	0x00002da0
        /*06ac*/ 	.word	0x000000ff
        /*06b0*/ 	.word	0x00000000
        /*06b4*/ 	.short	0x010a
        /*06b6*/ 	.byte	0x05
	.zero		1


	//   ....[93]....
        /*06b8*/ 	.word	0x00002e30
        /*06bc*/ 	.word	0x000000ff
        /*06c0*/ 	.word	0x00000000
        /*06c4*/ 	.short	0x010a
        /*06c6*/ 	.byte	0x05
	.zero		1


	//   ....[94]....
        /*06c8*/ 	.word	0x00002ec0
        /*06cc*/ 	.word	0x000000ff
        /*06d0*/ 	.word	0x00000000
        /*06d4*/ 	.short	0x010a
        /*06d6*/ 	.byte	0x05
	.zero		1


	//   ....[95]....
        /*06d8*/ 	.word	0x00002f50
        /*06dc*/ 	.word	0x000000ff
        /*06e0*/ 	.word	0x00000000
        /*06e4*/ 	.short	0x010a
        /*06e6*/ 	.byte	0x05
	.zero		1


	//   ....[96]....
        /*06e8*/ 	.word	0x00002fe0
        /*06ec*/ 	.word	0x000000ff
        /*06f0*/ 	.word	0x00000000
        /*06f4*/ 	.short	0x010a
        /*06f6*/ 	.byte	0x05
	.zero		1


	//   ....[97]....
        /*06f8*/ 	.word	0x00003070
        /*06fc*/ 	.word	0x000000ff
        /*0700*/ 	.word	0x00000000
        /*0704*/ 	.short	0x010a
        /*0706*/ 	.byte	0x05
	.zero		1


	//   ....[98]....
        /*0708*/ 	.word	0x00003100
        /*070c*/ 	.word	0x000000ff
        /*0710*/ 	.word	0x00000000
        /*0714*/ 	.short	0x010a
        /*0716*/ 	.byte	0x05
	.zero		1


	//   ....[99]....
        /*0718*/ 	.word	0x00003190
        /*071c*/ 	.word	0x000000ff
        /*0720*/ 	.word	0x00000000
        /*0724*/ 	.short	0x010a
        /*0726*/ 	.byte	0x05
	.zero		1


	//   ....[100]....
        /*0728*/ 	.word	0x00003220
        /*072c*/ 	.word	0x000000ff
        /*0730*/ 	.word	0x00000000
        /*0734*/ 	.short	0x010a
        /*0736*/ 	.byte	0x05
	.zero		1


	//   ....[101]....
        /*0738*/ 	.word	0x000032b0
        /*073c*/ 	.word	0x000000ff
        /*0740*/ 	.word	0x00000000
        /*0744*/ 	.short	0x010a
        /*0746*/ 	.byte	0x05
	.zero		1


	//   ....[102]....
        /*0748*/ 	.word	0x00003340
        /*074c*/ 	.word	0x000000ff
        /*0750*/ 	.word	0x00000000
        /*0754*/ 	.short	0x010a
        /*0756*/ 	.byte	0x05
	.zero		1


	//   ....[103]....
        /*0758*/ 	.word	0x000033d0
        /*075c*/ 	.word	0x000000ff
        /*0760*/ 	.word	0x00000000
        /*0764*/ 	.short	0x010a
        /*0766*/ 	.byte	0x05
	.zero		1


	//   ....[104]....
        /*0768*/ 	.word	0x00003460
        /*076c*/ 	.word	0x000000ff
        /*0770*/ 	.word	0x00000000
        /*0774*/ 	.short	0x010a
        /*0776*/ 	.byte	0x05
	.zero		1


	//   ....[105]....
        /*0778*/ 	.word	0x000034f0
        /*077c*/ 	.word	0x000000ff
        /*0780*/ 	.word	0x00000000
        /*0784*/ 	.short	0x010a
        /*0786*/ 	.byte	0x05
	.zero		1


	//   ....[106]....
        /*0788*/ 	.word	0x00003580
        /*078c*/ 	.word	0x000000ff
        /*0790*/ 	.word	0x00000000
        /*0794*/ 	.short	0x010a
        /*0796*/ 	.byte	0x05
	.zero		1


	//   ....[107]....
        /*0798*/ 	.word	0x00003610
        /*079c*/ 	.word	0x000000ff
        /*07a0*/ 	.word	0x00000000
        /*07a4*/ 	.short	0x010a
        /*07a6*/ 	.byte	0x05
	.zero		1


	//   ....[108]....
        /*07a8*/ 	.word	0x000036a0
        /*07ac*/ 	.word	0x000000ff
        /*07b0*/ 	.word	0x00000000
        /*07b4*/ 	.short	0x010a
        /*07b6*/ 	.byte	0x05
	.zero		1


	//   ....[109]....
        /*07b8*/ 	.word	0x00003730
        /*07bc*/ 	.word	0x000000ff
        /*07c0*/ 	.word	0x00000000
        /*07c4*/ 	.short	0x010a
        /*07c6*/ 	.byte	0x05
	.zero		1


	//   ....[110]....
        /*07c8*/ 	.word	0x000037c0
        /*07cc*/ 	.word	0x000000ff
        /*07d0*/ 	.word	0x00000000
        /*07d4*/ 	.short	0x010a
        /*07d6*/ 	.byte	0x05
	.zero		1


	//   ....[111]....
        /*07d8*/ 	.word	0x00003860
        /*07dc*/ 	.word	0x00000000
        /*07e0*/ 	.word	0x00000000
        /*07e4*/ 	.short	0x010a
        /*07e6*/ 	.byte	0xff
	.zero		1


	//   ....[112]....
        /*07e8*/ 	.word	0x00003980
        /*07ec*/ 	.word	0x00000002
        /*07f0*/ 	.word	0x00000230
        /*07f4*/ 	.short	0x010a
        /*07f6*/ 	.byte	0xff
	.zero		1


	//   ....[113]....
        /*07f8*/ 	.word	0x000039f0
        /*07fc*/ 	.word	0x00000002
        /*0800*/ 	.word	0x00000000
        /*0804*/ 	.short	0x0101
        /*0806*/ 	.byte	0xff
	.zero		1


	//   ....[114]....
        /*0808*/ 	.word	0x00003a10
        /*080c*/ 	.word	0x000000ff
        /*0810*/ 	.word	0x000001e0
        /*0814*/ 	.short	0x010a
        /*0816*/ 	.byte	0x04
	.zero		1


	//   ....[115]....
        /*0818*/ 	.word	0x00003b30
        /*081c*/ 	.word	0x00000002
        /*0820*/ 	.word	0x000001d0
        /*0824*/ 	.short	0x010a
        /*0826*/ 	.byte	0xff
	.zero		1


	//   ....[116]....
        /*0828*/ 	.word	0x00003c30
        /*082c*/ 	.word	0x00000002
        /*0830*/ 	.word	0x00000000
        /*0834*/ 	.short	0x0101
        /*0836*/ 	.byte	0xff
	.zero		1


	//   ....[117]....
        /*0838*/ 	.word	0x00003cc0
        /*083c*/ 	.word	0x000000ff
        /*0840*/ 	.word	0x000001e0
        /*0844*/ 	.short	0x0106
        /*0846*/ 	.byte	0x04
	.zero		1


	//   ....[118]....
        /*0848*/ 	.word	0x00003ce0
        /*084c*/ 	.word	0x000000ff
        /*0850*/ 	.word	0x000001e0
        /*0854*/ 	.short	0x010a
        /*0856*/ 	.byte	0x04
	.zero		1


	//   ....[119]....
        /*0858*/ 	.word	0x00003d70
        /*085c*/ 	.word	0x000000ff
        /*0860*/ 	.word	0x000001e0
        /*0864*/ 	.short	0x0106
        /*0866*/ 	.byte	0x07
	.zero		1


	//   ....[120]....
        /*0868*/ 	.word	0x00003db0
        /*086c*/ 	.word	0x00000000
        /*0870*/ 	.word	0x000001e0
        /*0874*/ 	.short	0x010a
        /*0876*/ 	.byte	0xff
	.zero		1


	//   ....[121]....
        /*0878*/ 	.word	0x000042c0
        /*087c*/ 	.word	0x00000000
        /*0880*/ 	.word	0x000001d0
        /*0884*/ 	.short	0x010a
        /*0886*/ 	.byte	0xff
	.zero		1


	//   ....[122]....
        /*0888*/ 	.word	0x000043c0
        /*088c*/ 	.word	0x00000003
        /*0890*/ 	.word	0x00000000
        /*0894*/ 	.short	0x0101
        /*0896*/ 	.byte	0xff
	.zero		1


	//   ....[123]....
        /*0898*/ 	.word	0x000043d0
        /*089c*/ 	.word	0x000000ff
        /*08a0*/ 	.word	0x00000000
        /*08a4*/ 	.short	0x010a
        /*08a6*/ 	.byte	0x04
	.zero		1


	//   ....[124]....
        /*08a8*/ 	.word	0x00004450
        /*08ac*/ 	.word	0x000000ff
        /*08b0*/ 	.word	0x00000210
        /*08b4*/ 	.short	0x010a
        /*08b6*/ 	.byte	0x17
	.zero		1


	//   ....[125]....
        /*08b8*/ 	.word	0x00004530
        /*08bc*/ 	.word	0x000000ff
        /*08c0*/ 	.word	0x00000000
        /*08c4*/ 	.short	0x010a
        /*08c6*/ 	.byte	0x05
	.zero		1


	//   ....[126]....
        /*08c8*/ 	.word	0x00004670
        /*08cc*/ 	.word	0x000000ff
        /*08d0*/ 	.word	0x00000000
        /*08d4*/ 	.short	0x010a
        /*08d6*/ 	.byte	0x04
	.zero		1


	//   ....[127]....
        /*08d8*/ 	.word	0x00004860
        /*08dc*/ 	.word	0x000000ff
        /*08e0*/ 	.word	0x00000000
        /*08e4*/ 	.short	0x010a
        /*08e6*/ 	.byte	0x04
	.zero		1


	//   ....[128]....
        /*08e8*/ 	.word	0x000048f0
        /*08ec*/ 	.word	0x000000ff
        /*08f0*/ 	.word	0x00000000
        /*08f4*/ 	.short	0x010a
        /*08f6*/ 	.byte	0x05
	.zero		1


	//   ....[129]....
        /*08f8*/ 	.word	0x00004980
        /*08fc*/ 	.word	0x000000ff
        /*0900*/ 	.word	0x00000000
        /*0904*/ 	.short	0x010a
        /*0906*/ 	.byte	0x05
	.zero		1


	//   ....[130]....
        /*0908*/ 	.word	0x00004a10
        /*090c*/ 	.word	0x000000ff
        /*0910*/ 	.word	0x00000000
        /*0914*/ 	.short	0x010a
        /*0916*/ 	.byte	0x04
	.zero		1


	//   ....[131]....
        /*0918*/ 	.word	0x00004eb0
        /*091c*/ 	.word	0x00000007
        /*0920*/ 	.word	0x000001d0
        /*0924*/ 	.short	0x010a
        /*0926*/ 	.byte	0xff
	.zero		1


	//   ....[132]....
        /*0928*/ 	.word	0x00005020
        /*092c*/ 	.word	0x00000000
        /*0930*/ 	.word	0x00000000
        /*0934*/ 	.short	0x0101
        /*0936*/ 	.byte	0xff
	.zero		1


	//   ....[133]....
        /*0938*/ 	.word	0x00005490
        /*093c*/ 	.word	0x000000ff
        /*0940*/ 	.word	0x000001c8
        /*0944*/ 	.short	0x010a
        /*0946*/ 	.byte	0x11
	.zero		1


	//   ....[134]....
        /*0948*/ 	.word	0x00005610
        /*094c*/ 	.word	0x000000ff
        /*0950*/ 	.word	0x000001b8
        /*0954*/ 	.short	0x010a
        /*0956*/ 	.byte	0x11
	.zero		1


	//   ....[135]....
        /*0958*/ 	.word	0x00005820
        /*095c*/ 	.word	0x000000ff
        /*0960*/ 	.word	0x000001b0
        /*0964*/ 	.short	0x010b
        /*0966*/ 	.byte	0x11
	.zero		1


	//   ....[136]....
        /*0968*/ 	.word	0x00005830
        /*096c*/ 	.word	0x000000ff
        /*0970*/ 	.word	0x00000000
        /*0974*/ 	.short	0x0101
        /*0976*/ 	.byte	0x30
	.zero		1


	//   ....[137]....
        /*0978*/ 	.word	0x00005870
        /*097c*/ 	.word	0x00000000
        /*0980*/ 	.word	0x000001b8
        /*0984*/ 	.short	0x010a
        /*0986*/ 	.byte	0xff
	.zero		1


	//   ....[138]....
        /*0988*/ 	.word	0x00005ba0
        /*098c*/ 	.word	0x00000003
        /*0990*/ 	.word	0x000001d0
        /*0994*/ 	.short	0x010a
        /*0996*/ 	.byte	0xff
	.zero		1


	//   ....[139]....
        /*0998*/ 	.word	0x00005d20
        /*099c*/ 	.word	0x00000000
        /*09a0*/ 	.word	0x00000000
        /*09a4*/ 	.short	0x0101
        /*09a6*/ 	.byte	0xff
	.zero		1


	//   ....[140]....
        /*09a8*/ 	.word	0x00006780
        /*09ac*/ 	.word	0x000000ff
        /*09b0*/ 	.word	0x000001b0
        /*09b4*/ 	.short	0x010a
        /*09b6*/ 	.byte	0x2c
	.zero		1


	//   ....[141]....
        /*09b8*/ 	.word	0x00006790
        /*09bc*/ 	.word	0x00000010
        /*09c0*/ 	.word	0x000001f0
        /*09c4*/ 	.short	0x010a
        /*09c6*/ 	.byte	0xff
	.zero		1


	//   ....[142]....
        /*09c8*/ 	.word	0x00006940
        /*09cc*/ 	.word	0x000000ff
        /*09d0*/ 	.word	0x000001b0
        /*09d4*/ 	.short	0x010a
        /*09d6*/ 	.byte	0x2c
	.zero		1


	//   ....[143]....
        /*09d8*/ 	.word	0x00006a20
        /*09dc*/ 	.word	0x000000ff
        /*09e0*/ 	.word	0x00000000
        /*09e4*/ 	.short	0x0101
        /*09e6*/ 	.byte	0x04
	.zero		1


	//   ....[144]....
        /*09e8*/ 	.word	0x00006a80
        /*09ec*/ 	.word	0x00000010
        /*09f0*/ 	.word	0x000001f0
        /*09f4*/ 	.short	0x010a
        /*09f6*/ 	.byte	0xff
	.zero		1


	//   ....[145]....
        /*09f8*/ 	.word	0x00006d40
        /*09fc*/ 	.word	0x000000ff
        /*0a00*/ 	.word	0x00000000
        /*0a04*/ 	.short	0x0101
        /*0a06*/ 	.byte	0x04
	.zero		1


	//   ....[146]....
        /*0a08*/ 	.word	0x00007740
        /*0a0c*/ 	.word	0x00000000
        /*0a10*/ 	.word	0x00000240
        /*0a14*/ 	.short	0x010a
        /*0a16*/ 	.byte	0xff
	.zero		1


	//   ....[147]....
        /*0a18*/ 	.word	0x000077a0
        /*0a1c*/ 	.word	0x00000000
        /*0a20*/ 	.word	0x000000d8
        /*0a24*/ 	.short	0x010a
        /*0a26*/ 	.byte	0xff
	.zero		1


	//   ....[148]....
        /*0a28*/ 	.word	0x00007800
        /*0a2c*/ 	.word	0x00000000
        /*0a30*/ 	.word	0x000000d8
        /*0a34*/ 	.short	0x010a
        /*0a36*/ 	.byte	0xff
	.zero		1


	//   ....[149]....
        /*0a38*/ 	.word	0x00007850
        /*0a3c*/ 	.word	0x00000003
        /*0a40*/ 	.word	0x000001d0
        /*0a44*/ 	.short	0x010a
        /*0a46*/ 	.byte	0xff
	.zero		1


	//   ....[150]....
        /*0a48*/ 	.word	0x000078b0
        /*0a4c*/ 	.word	0x00000000
        /*0a50*/ 	.word	0x00000000
        /*0a54*/ 	.short	0x010a
        /*0a56*/ 	.byte	0xff
	.zero		1


	//   ....[151]....
        /*0a58*/ 	.word	0x00007910
        /*0a5c*/ 	.word	0x00000000
        /*0a60*/ 	.word	0x00000000
        /*0a64*/ 	.short	0x010a
        /*0a66*/ 	.byte	0xff
	.zero		1


	//   ....[152]....
        /*0a68*/ 	.word	0x00007970
        /*0a6c*/ 	.word	0x00000000
        /*0a70*/ 	.word	0x00000000
        /*0a74*/ 	.short	0x010a
        /*0a76*/ 	.byte	0xff
	.zero		1


	//   ....[153]....
        /*0a78*/ 	.word	0x000079d0
        /*0a7c*/ 	.word	0x00000000
        /*0a80*/ 	.word	0x00000000
        /*0a84*/ 	.short	0x010a
        /*0a86*/ 	.byte	0xff
	.zero		1


	//   ....[154]....
        /*0a88*/ 	.word	0x00007a30
        /*0a8c*/ 	.word	0x00000000
        /*0a90*/ 	.word	0x00000000
        /*0a94*/ 	.short	0x010a
        /*0a96*/ 	.byte	0xff
	.zero		1


	//   ....[155]....
        /*0a98*/ 	.word	0x00007a90
        /*0a9c*/ 	.word	0x00000000
        /*0aa0*/ 	.word	0x00000000
        /*0aa4*/ 	.short	0x010a
        /*0aa6*/ 	.byte	0xff
	.zero		1


	//   ....[156]....
        /*0aa8*/ 	.word	0x00007af0
        /*0aac*/ 	.word	0x00000000
        /*0ab0*/ 	.word	0x00000000
        /*0ab4*/ 	.short	0x010a
        /*0ab6*/ 	.byte	0xff
	.zero		1


	//   ....[157]....
        /*0ab8*/ 	.word	0x00007b50
        /*0abc*/ 	.word	0x00000000
        /*0ac0*/ 	.word	0x00000000
        /*0ac4*/ 	.short	0x010a
        /*0ac6*/ 	.byte	0xff
	.zero		1


	//   ....[158]....
        /*0ac8*/ 	.word	0x00007bb0
        /*0acc*/ 	.word	0x00000000
        /*0ad0*/ 	.word	0x00000000
        /*0ad4*/ 	.short	0x010a
        /*0ad6*/ 	.byte	0xff
	.zero		1


	//   ....[159]....
        /*0ad8*/ 	.word	0x00007c10
        /*0adc*/ 	.word	0x00000000
        /*0ae0*/ 	.word	0x00000000
        /*0ae4*/ 	.short	0x010a
        /*0ae6*/ 	.byte	0xff
	.zero		1


	//   ....[160]....
        /*0ae8*/ 	.word	0x00007c70
        /*0aec*/ 	.word	0x00000000
        /*0af0*/ 	.word	0x00000000
        /*0af4*/ 	.short	0x010a
        /*0af6*/ 	.byte	0xff
	.zero		1


	//   ....[161]....
        /*0af8*/ 	.word	0x00007cd0
        /*0afc*/ 	.word	0x00000000
        /*0b00*/ 	.word	0x00000000
        /*0b04*/ 	.short	0x010a
        /*0b06*/ 	.byte	0xff
	.zero		1


	//   ....[162]....
        /*0b08*/ 	.word	0x00007d30
        /*0b0c*/ 	.word	0x00000000
        /*0b10*/ 	.word	0x00000000
        /*0b14*/ 	.short	0x010a
        /*0b16*/ 	.byte	0xff
	.zero		1


	//   ....[163]....
        /*0b18*/ 	.word	0x00007d90
        /*0b1c*/ 	.word	0x00000000
        /*0b20*/ 	.word	0x00000000
        /*0b24*/ 	.short	0x010a
        /*0b26*/ 	.byte	0xff
	.zero		1


	//   ....[164]....
        /*0b28*/ 	.word	0x00007df0
        /*0b2c*/ 	.word	0x00000000
        /*0b30*/ 	.word	0x00000000
        /*0b34*/ 	.short	0x010a
        /*0b36*/ 	.byte	0xff
	.zero		1


	//   ....[165]....
        /*0b38*/ 	.word	0x00007e50
        /*0b3c*/ 	.word	0x00000000
        /*0b40*/ 	.word	0x00000000
        /*0b44*/ 	.short	0x010a
        /*0b46*/ 	.byte	0xff
	.zero		1


	//   ....[166]....
        /*0b48*/ 	.word	0x00007eb0
        /*0b4c*/ 	.word	0x00000000
        /*0b50*/ 	.word	0x00000000
        /*0b54*/ 	.short	0x010a
        /*0b56*/ 	.byte	0xff
	.zero		1


	//   ....[167]....
        /*0b58*/ 	.word	0x00007f10
        /*0b5c*/ 	.word	0x00000000
        /*0b60*/ 	.word	0x00000000
        /*0b64*/ 	.short	0x010a
        /*0b66*/ 	.byte	0xff
	.zero		1


	//   ....[168]....
        /*0b68*/ 	.word	0x00007f70
        /*0b6c*/ 	.word	0x00000000
        /*0b70*/ 	.word	0x00000000
        /*0b74*/ 	.short	0x010a
        /*0b76*/ 	.byte	0xff
	.zero		1


	//   ....[169]....
        /*0b78*/ 	.word	0x00007fd0
        /*0b7c*/ 	.word	0x00000000
        /*0b80*/ 	.word	0x00000000
        /*0b84*/ 	.short	0x010a
        /*0b86*/ 	.byte	0xff
	.zero		1


	//   ....[170]....
        /*0b88*/ 	.word	0x00008030
        /*0b8c*/ 	.word	0x00000000
        /*0b90*/ 	.word	0x00000000
        /*0b94*/ 	.short	0x010a
        /*0b96*/ 	.byte	0xff
	.zero		1


	//   ....[171]....
        /*0b98*/ 	.word	0x00008090
        /*0b9c*/ 	.word	0x00000000
        /*0ba0*/ 	.word	0x00000000
        /*0ba4*/ 	.short	0x010a
        /*0ba6*/ 	.byte	0xff
	.zero		1


	//   ....[172]....
        /*0ba8*/ 	.word	0x000080f0
        /*0bac*/ 	.word	0x00000000
        /*0bb0*/ 	.word	0x00000000
        /*0bb4*/ 	.short	0x010a
        /*0bb6*/ 	.byte	0xff
	.zero		1


	//   ....[173]....
        /*0bb8*/ 	.word	0x00008150
        /*0bbc*/ 	.word	0x00000000
        /*0bc0*/ 	.word	0x00000000
        /*0bc4*/ 	.short	0x010a
        /*0bc6*/ 	.byte	0xff
	.zero		1


	//   ....[174]....
        /*0bc8*/ 	.word	0x000081b0
        /*0bcc*/ 	.word	0x00000000
        /*0bd0*/ 	.word	0x00000000
        /*0bd4*/ 	.short	0x010a
        /*0bd6*/ 	.byte	0xff
	.zero		1


	//   ....[175]....
        /*0bd8*/ 	.word	0x00008210
        /*0bdc*/ 	.word	0x00000000
        /*0be0*/ 	.word	0x00000000
        /*0be4*/ 	.short	0x010a
        /*0be6*/ 	.byte	0xff
	.zero		1


	//   ....[176]....
        /*0be8*/ 	.word	0x00008260
        /*0bec*/ 	.word	0x00000002
        /*0bf0*/ 	.word	0x00000230
        /*0bf4*/ 	.short	0x010a
        /*0bf6*/ 	.byte	0xff
	.zero		1


	//   ....[177]....
        /*0bf8*/ 	.word	0x000082c0
        /*0bfc*/ 	.word	0x00000002
        /*0c00*/ 	.word	0x000001e0
        /*0c04*/ 	.short	0x010a
        /*0c06*/ 	.byte	0xff
	.zero		1


	//   ....[178]....
        /*0c08*/ 	.word	0x00008310
        /*0c0c*/ 	.word	0x00000002
        /*0c10*/ 	.word	0x000001d0
        /*0c14*/ 	.short	0x010a
        /*0c16*/ 	.byte	0xff
	.zero		1


	//   ....[179]....
        /*0c18*/ 	.word	0x00008370
        /*0c1c*/ 	.word	0x00000000
        /*0c20*/ 	.word	0x000001e0
        /*0c24*/ 	.short	0x010a
        /*0c26*/ 	.byte	0xff
	.zero		1


	//   ....[180]....
        /*0c28*/ 	.word	0x000083c0
        /*0c2c*/ 	.word	0x00000000
        /*0c30*/ 	.word	0x000001d0
        /*0c34*/ 	.short	0x010a
        /*0c36*/ 	.byte	0xff
	.zero		1


	//   ....[181]....
        /*0c38*/ 	.word	0x00008420
        /*0c3c*/ 	.word	0x00000002
        /*0c40*/ 	.word	0x00000210
        /*0c44*/ 	.short	0x010a
        /*0c46*/ 	.byte	0xff
	.zero		1


	//   ....[182]....
        /*0c48*/ 	.word	0x00008480
        /*0c4c*/ 	.word	0x00000000
        /*0c50*/ 	.word	0x00000000
        /*0c54*/ 	.short	0x010a
        /*0c56*/ 	.byte	0xff
	.zero		1


	//   ....[183]....
        /*0c58*/ 	.word	0x000084e0
        /*0c5c*/ 	.word	0x00000000
        /*0c60*/ 	.word	0x00000000
        /*0c64*/ 	.short	0x010a
        /*0c66*/ 	.byte	0xff
	.zero		1


	//   ....[184]....
        /*0c68*/ 	.word	0x00008540
        /*0c6c*/ 	.word	0x00000000
        /*0c70*/ 	.word	0x00000000
        /*0c74*/ 	.short	0x010a
        /*0c76*/ 	.byte	0xff
	.zero		1


	//   ....[185]....
        /*0c78*/ 	.word	0x000085a0
        /*0c7c*/ 	.word	0x00000000
        /*0c80*/ 	.word	0x00000000
        /*0c84*/ 	.short	0x010a
        /*0c86*/ 	.byte	0xff
	.zero		1


	//   ....[186]....
        /*0c88*/ 	.word	0x00008600
        /*0c8c*/ 	.word	0x00000000
        /*0c90*/ 	.word	0x00000000
        /*0c94*/ 	.short	0x010a
        /*0c96*/ 	.byte	0xff
	.zero		1


	//   ....[187]....
        /*0c98*/ 	.word	0x00008650
        /*0c9c*/ 	.word	0x00000007
        /*0ca0*/ 	.word	0x000001d0
        /*0ca4*/ 	.short	0x010a
        /*0ca6*/ 	.byte	0xff
	.zero		1


	//   ....[188]....
        /*0ca8*/ 	.word	0x000086b0
        /*0cac*/ 	.word	0x00000000
        /*0cb0*/ 	.word	0x000001c8
        /*0cb4*/ 	.short	0x010a
        /*0cb6*/ 	.byte	0xff
	.zero		1


	//   ....[189]....
        /*0cb8*/ 	.word	0x00008710
        /*0cbc*/ 	.word	0x00000000
        /*0cc0*/ 	.word	0x000001b8
        /*0cc4*/ 	.short	0x010a
        /*0cc6*/ 	.byte	0xff
	.zero		1


	//   ....[190]....
        /*0cc8*/ 	.word	0x00008760
        /*0ccc*/ 	.word	0x00000003
        /*0cd0*/ 	.word	0x000001d0
        /*0cd4*/ 	.short	0x010a
        /*0cd6*/ 	.byte	0xff
	.zero		1


	//   ....[191]....
        /*0cd8*/ 	.word	0x000087c0
        /*0cdc*/ 	.word	0x00000000
        /*0ce0*/ 	.word	0x000001b0
        /*0ce4*/ 	.short	0x010a
        /*0ce6*/ 	.byte	0xff
	.zero		1


	//   ....[192]....
        /*0ce8*/ 	.word	0x00008810
        /*0cec*/ 	.word	0x00000010
        /*0cf0*/ 	.word	0x000001f0
        /*0cf4*/ 	.short	0x010a
        /*0cf6*/ 	.byte	0xff
	.zero		1


	//----- nvinfo : EIATTR_NUM_MBARRIERS
	.align		4
.L_47:
        /*0cf8*/ 	.byte	0x03, 0x38
        /*0cfa*/ 	.short	0x004a


	//----- nvinfo : EIATTR_EXIT_INSTR_OFFSETS
	.align		4
        /*0cfc*/ 	.byte	0x04, 0x1c
        /*0cfe*/ 	.short	(.L_49 - .L_48)


	//   ....[0]....
.L_48:
        /*0d00*/ 	.word	0x00003890


	//   ....[1]....
        /*0d04*/ 	.word	0x00003d80


	//   ....[2]....
        /*0d08*/ 	.word	0x00003de0


	//   ....[3]....
        /*0d0c*/ 	.word	0x00004c70


	//   ....[4]....
        /*0d10*/ 	.word	0x000058a0


	//   ....[5]....
        /*0d14*/ 	.word	0x000058e0


	//   ....[6]....
        /*0d18*/ 	.word	0x00007730


	//----- nvinfo : EIATTR_MAX_THREADS
	.align		4
.L_49:
        /*0d1c*/ 	.byte	0x04, 0x05
        /*0d1e*/ 	.short	(.L_51 - .L_50)
.L_50:
        /*0d20*/ 	.word	0x00000100
        /*0d24*/ 	.word	0x00000001
        /*0d28*/ 	.word	0x00000001


	//----- nvinfo : EIATTR_CRS_STACK_SIZE
	.align		4
.L_51:
        /*0d2c*/ 	.byte	0x04, 0x1e
        /*0d2e*/ 	.short	(.L_53 - .L_52)
.L_52:
        /*0d30*/ 	.word	0x00000000


	//----- nvinfo : EIATTR_CBANK_PARAM_SIZE
	.align		4
.L_53:
        /*0d34*/ 	.byte	0x03, 0x19
        /*0d36*/ 	.short	0x0800


	//----- nvinfo : EIATTR_PARAM_CBANK
	.align		4
        /*0d38*/ 	.byte	0x04, 0x0a
        /*0d3a*/ 	.short	(.L_55 - .L_54)
	.align		4
.L_54:
        /*0d3c*/ 	.word	index@(.nv.constant0._ZN7cutlass13device_kernelINS_4gemm6kernel13GemmUniversalIN4cute5tupleIJiiiiEEENS1_10collective13CollectiveMmaINS1_35MainloopSm100TmaUmmaWarpSpecializedILi27ELi2ELi4ENS5_IJNS4_1CILi1EEENSA_ILi2EEESB_EEEEENS5_IJNSA_ILi64EEESF_SF_EEEaNS5_IJlSB_lEEEaSH_NS4_8TiledMMAINS4_8MMA_AtomIJNS4_15SM100_MMA_S8_SSIaaiLi64ELi64ELNS4_4UMMA5MajorE0ELSM_0ELNSL_8SaturateE0EEEEEENS4_6LayoutINS5_IJSB_SB_SB_EEENS5_IJNSA_ILi0EEESS_SS_EEEEENS5_IJNS4_10UnderscoreESV_SV_EEEEENS4_23SM90_TMA_LOAD_MULTICASTENS4_14ComposedLayoutINS4_7SwizzleILi2ELi4ELi3EEENS4_18smem_ptr_flag_bitsILi8EEENSQ_INS5_IJNSA_ILi8EEESF_EEENS5_IJSF_SB_EEEEEEEvNS4_8identityENS4_13SM90_TMA_LOADES18_vS19_EENS_8epilogue10collective18CollectiveEpilogueINS1C_23Sm100TmaWarpSpecializedILi1ELi1ELi32ELb0ELb0EEEJSG_NS5_IJNSQ_ISF_SB_EES1H_EEEaSH_aSH_NS1C_6fusion15FusionCallbacksIS1G_NS1J_17LinearCombinationIaiaiLNS_15FloatRoundStyleE2EEESG_S1I_JEEENS4_5SM1004TMEM4LOAD26SM100_TMEM_LOAD_16dp32b32xES1A_S18_NS4_39AutoVectorizingCopyWithAssumedAlignmentILi128EEENS4_14SM90_TMA_STOREES18_S1U_S1U_EEEvvEEEEvNT_6ParamsE)
        /*0d40*/ 	.short	0x0380
        /*0d42*/ 	.short	0x0800


	//----- nvinfo : EIATTR_SW_WAR
	.align		4
.L_55:
        /*0d44*/ 	.byte	0x04, 0x36
        /*0d46*/ 	.short	(.L_57 - .L_56)
.L_56:
        /*0d48*/ 	.word	0x00000008
.L_57:


//--------------------- .nv.callgraph             --------------------------
	.section	.nv.callgraph,"",@"SHT_CUDA_CALLGRAPH"
	.align	4
	.sectionentsize	8
	.align		4
        /*0000*/ 	.word	0x00000000
	.align		4
        /*0004*/ 	.word	0xffffffff
	.align		4
        /*0008*/ 	.word	index@(_ZN7cutlass13device_kernelINS_4gemm6kernel13GemmUniversalIN4cute5tupleIJiiiiEEENS1_10collective13CollectiveMmaINS1_35MainloopSm100TmaUmmaWarpSpecializedILi27ELi2ELi4ENS5_IJNS4_1CILi1EEENSA_ILi2EEESB_EEEEENS5_IJNSA_ILi64EEESF_SF_EEEaNS5_IJlSB_lEEEaSH_NS4_8TiledMMAINS4_8MMA_AtomIJNS4_15SM100_MMA_S8_SSIaaiLi64ELi64ELNS4_4UMMA5MajorE0ELSM_0ELNSL_8SaturateE0EEEEEENS4_6LayoutINS5_IJSB_SB_SB_EEENS5_IJNSA_ILi0EEESS_SS_EEEEENS5_IJNS4_10UnderscoreESV_SV_EEEEENS4_23SM90_TMA_LOAD_MULTICASTENS4_14ComposedLayoutINS4_7SwizzleILi2ELi4ELi3EEENS4_18smem_ptr_flag_bitsILi8EEENSQ_INS5_IJNSA_ILi8EEESF_EEENS5_IJSF_SB_EEEEEEEvNS4_8identityENS4_13SM90_TMA_LOADES18_vS19_EENS_8epilogue10collective18CollectiveEpilogueINS1C_23Sm100TmaWarpSpecializedILi1ELi1ELi32ELb0ELb0EEEJSG_NS5_IJNSQ_ISF_SB_EES1H_EEEaSH_aSH_NS1C_6fusion15FusionCallbacksIS1G_NS1J_17LinearCombinationIaiaiLNS_15FloatRoundStyleE2EEESG_S1I_JEEENS4_5SM1004TMEM4LOAD26SM100_TMEM_LOAD_16dp32b32xES1A_S18_NS4_39AutoVectorizingCopyWithAssumedAlignmentILi128EEENS4_14SM90_TMA_STOREES18_S1U_S1U_EEEvvEEEEvNT_6ParamsE)
	.align		4
        /*000c*/ 	.word	index@(__assertfail)
	.align		4
        /*0010*/ 	.word	0x00000000
	.align		4
        /*0014*/ 	.word	0xfffffffe
	.align		4
        /*0018*/ 	.word	0x00000000
	.align		4
        /*001c*/ 	.word	0xfffffffd
	.align		4
        /*0020*/ 	.word	0x00000000
	.align		4
        /*0024*/ 	.word	0xfffffffc


//--------------------- .nv.constant4             --------------------------
	.section	.nv.constant4,"a",@progbits
	.align	8
	.align		8
.nv.constant4:
        /*0000*/ 	.dword	__assertfail
	.align		8
        /*0008*/ 	.dword	__unnamed_1
	.align		8
        /*0010*/ 	.dword	__unnamed_2
	.align		8
        /*0018*/ 	.dword	_ZN40_INTERNAL_81b1946e_4_k_cu_4b3800b0_262914cuda3std3__45__cpo5beginE
	.align		8
        /*0020*/ 	.dword	_ZN40_INTERNAL_81b1946e_4_k_cu_4b3800b0_262914cuda3std3__45__cpo3endE
	.align		8
        /*0028*/ 	.dword	_ZN40_INTERNAL_81b1946e_4_k_cu_4b3800b0_262914cuda3std3__45__cpo6cbeginE
	.align		8
        /*0030*/ 	.dword	_ZN40_INTERNAL_81b1946e_4_k_cu_4b3800b0_262914cuda3std3__45__cpo4cendE
	.align		8
        /*0038*/ 	.dword	_ZN40_INTERNAL_81b1946e_4_k_cu_4b3800b0_262914cuda3std3__442_GLOBAL__N__81b1946e_4_k_cu_4b3800b0_262916ignoreE
	.align		8
        /*0040*/ 	.dword	_ZN40_INTERNAL_81b1946e_4_k_cu_4b3800b0_262914cuda3std3__419piecewise_constructE
	.align		8
        /*0048*/ 	.dword	_ZN40_INTERNAL_81b1946e_4_k_cu_4b3800b0_262914cuda3std3__48in_placeE
	.align		8
        /*0050*/ 	.dword	_ZN40_INTERNAL_81b1946e_4_k_cu_4b3800b0_262914cuda3std6ranges3__45__cpo4swapE
	.align		8
        /*0058*/ 	.dword	_ZN40_INTERNAL_81b1946e_4_k_cu_4b3800b0_262914cuda3std6ranges3__45__cpo9iter_moveE
	.align		8
        /*0060*/ 	.dword	_ZN40_INTERNAL_81b1946e_4_k_cu_4b3800b0_262914cute7productE
	.align		8
        /*0068*/ 	.dword	_ZN40_INTERNAL_81b1946e_4_k_cu_4b3800b0_262914cute1_E
	.align		8
        /*0070*/ 	.dword	$str$25
	.align		8
        /*0078*/ 	.dword	$str$26
	.align		8
        /*0080*/ 	.dword	$str$27
	.align		8
        /*0088*/ 	.dword	$str$28


//--------------------- .text._ZN7cutlass13device_kernelINS_4gemm6kernel13GemmUniversalIN4cute5tupleIJiiiiEEENS1_10collective13CollectiveMmaINS1_35MainloopSm100TmaUmmaWarpSpecializedILi27ELi2ELi4ENS5_IJNS4_1CILi1EEENSA_ILi2EEESB_EEEEENS5_IJNSA_ILi64EEESF_SF_EEEaNS5_IJlSB_lEEEaSH_NS4_8TiledMMAINS4_8MMA_AtomIJNS4_15SM100_MMA_S8_SSIaaiLi64ELi64ELNS4_4UMMA5MajorE0ELSM_0ELNSL_8SaturateE0EEEEEENS4_6LayoutINS5_IJSB_SB_SB_EEENS5_IJNSA_ILi0EEESS_SS_EEEEENS5_IJNS4_10UnderscoreESV_SV_EEEEENS4_23SM90_TMA_LOAD_MULTICASTENS4_14ComposedLayoutINS4_7SwizzleILi2ELi4ELi3EEENS4_18smem_ptr_flag_bitsILi8EEENSQ_INS5_IJNSA_ILi8EEESF_EEENS5_IJSF_SB_EEEEEEEvNS4_8identityENS4_13SM90_TMA_LOADES18_vS19_EENS_8epilogue10collective18CollectiveEpilogueINS1C_23Sm100TmaWarpSpecializedILi1ELi1ELi32ELb0ELb0EEEJSG_NS5_IJNSQ_ISF_SB_EES1H_EEEaSH_aSH_NS1C_6fusion15FusionCallbacksIS1G_NS1J_17LinearCombinationIaiaiLNS_15FloatRoundStyleE2EEESG_S1I_JEEENS4_5SM1004TMEM4LOAD26SM100_TMEM_LOAD_16dp32b32xES1A_S18_NS4_39AutoVectorizingCopyWithAssumedAlignmentILi128EEENS4_14SM90_TMA_STOREES18_S1U_S1U_EEEvvEEEEvNT_6ParamsE --------------------------
	.section	.text._ZN7cutlass13device_kernelINS_4gemm6kernel13GemmUniversalIN4cute5tupleIJiiiiEEENS1_10collective13CollectiveMmaINS1_35MainloopSm100TmaUmmaWarpSpecializedILi27ELi2ELi4ENS5_IJNS4_1CILi1EEENSA_ILi2EEESB_EEEEENS5_IJNSA_ILi64EEESF_SF_EEEaNS5_IJlSB_lEEEaSH_NS4_8TiledMMAINS4_8MMA_AtomIJNS4_15SM100_MMA_S8_SSIaaiLi64ELi64ELNS4_4UMMA5MajorE0ELSM_0ELNSL_8SaturateE0EEEEEENS4_6LayoutINS5_IJSB_SB_SB_EEENS5_IJNSA_ILi0EEESS_SS_EEEEENS5_IJNS4_10UnderscoreESV_SV_EEEEENS4_23SM90_TMA_LOAD_MULTICASTENS4_14ComposedLayoutINS4_7SwizzleILi2ELi4ELi3EEENS4_18smem_ptr_flag_bitsILi8EEENSQ_INS5_IJNSA_ILi8EEESF_EEENS5_IJSF_SB_EEEEEEEvNS4_8identityENS4_13SM90_TMA_LOADES18_vS19_EENS_8epilogue10collective18CollectiveEpilogueINS1C_23Sm100TmaWarpSpecializedILi1ELi1ELi32ELb0ELb0EEEJSG_NS5_IJNSQ_ISF_SB_EES1H_EEEaSH_aSH_NS1C_6fusion15FusionCallbacksIS1G_NS1J_17LinearCombinationIaiaiLNS_15FloatRoundStyleE2EEESG_S1I_JEEENS4_5SM1004TMEM4LOAD26SM100_TMEM_LOAD_16dp32b32xES1A_S18_NS4_39AutoVectorizingCopyWithAssumedAlignmentILi128EEENS4_14SM90_TMA_STOREES18_S1U_S1U_EEEvvEEEEvNT_6ParamsE,"ax",@progbits
	.align	128
.text._ZN7cutlass13device_kernelINS_4gemm6kernel13GemmUniversalIN4cute5tupleIJiiiiEEENS1_10collective13CollectiveMmaINS1_35MainloopSm100TmaUmmaWarpSpecializedILi27ELi2ELi4ENS5_IJNS4_1CILi1EEENSA_ILi2EEESB_EEEEENS5_IJNSA_ILi64EEESF_SF_EEEaNS5_IJlSB_lEEEaSH_NS4_8TiledMMAINS4_8MMA_AtomIJNS4_15SM100_MMA_S8_SSIaaiLi64ELi64ELNS4_4UMMA5MajorE0ELSM_0ELNSL_8SaturateE0EEEEEENS4_6LayoutINS5_IJSB_SB_SB_EEENS5_IJNSA_ILi0EEESS_SS_EEEEENS5_IJNS4_10UnderscoreESV_SV_EEEEENS4_23SM90_TMA_LOAD_MULTICASTENS4_14ComposedLayoutINS4_7SwizzleILi2ELi4ELi3EEENS4_18smem_ptr_flag_bitsILi8EEENSQ_INS5_IJNSA_ILi8EEESF_EEENS5_IJSF_SB_EEEEEEEvNS4_8identityENS4_13SM90_TMA_LOADES18_vS19_EENS_8epilogue10collective18CollectiveEpilogueINS1C_23Sm100TmaWarpSpecializedILi1ELi1ELi32ELb0ELb0EEEJSG_NS5_IJNSQ_ISF_SB_EES1H_EEEaSH_aSH_NS1C_6fusion15FusionCallbacksIS1G_NS1J_17LinearCombinationIaiaiLNS_15FloatRoundStyleE2EEESG_S1I_JEEENS4_5SM1004TMEM4LOAD26SM100_TMEM_LOAD_16dp32b32xES1A_S18_NS4_39AutoVectorizingCopyWithAssumedAlignmentILi128EEENS4_14SM90_TMA_STOREES18_S1U_S1U_EEEvvEEEEvNT_6ParamsE:
        .type           _ZN7cutlass13device_kernelINS_4gemm6kernel13GemmUniversalIN4cute5tupleIJiiiiEEENS1_10collective13CollectiveMmaINS1_35MainloopSm100TmaUmmaWarpSpecializedILi27ELi2ELi4ENS5_IJNS4_1CILi1EEENSA_ILi2EEESB_EEEEENS5_IJNSA_ILi64EEESF_SF_EEEaNS5_IJlSB_lEEEaSH_NS4_8TiledMMAINS4_8MMA_AtomIJNS4_15SM100_MMA_S8_SSIaaiLi64ELi64ELNS4_4UMMA5MajorE0ELSM_0ELNSL_8SaturateE0EEEEEENS4_6LayoutINS5_IJSB_SB_SB_EEENS5_IJNSA_ILi0EEESS_SS_EEEEENS5_IJNS4_10UnderscoreESV_SV_EEEEENS4_23SM90_TMA_LOAD_MULTICASTENS4_14ComposedLayoutINS4_7SwizzleILi2ELi4ELi3EEENS4_18smem_ptr_flag_bitsILi8EEENSQ_INS5_IJNSA_ILi8EEESF_EEENS5_IJSF_SB_EEEEEEEvNS4_8identityENS4_13SM90_TMA_LOADES18_vS19_EENS_8epilogue10collective18CollectiveEpilogueINS1C_23Sm100TmaWarpSpecializedILi1ELi1ELi32ELb0ELb0EEEJSG_NS5_IJNSQ_ISF_SB_EES1H_EEEaSH_aSH_NS1C_6fusion15FusionCallbacksIS1G_NS1J_17LinearCombinationIaiaiLNS_15FloatRoundStyleE2EEESG_S1I_JEEENS4_5SM1004TMEM4LOAD26SM100_TMEM_LOAD_16dp32b32xES1A_S18_NS4_39AutoVectorizingCopyWithAssumedAlignmentILi128EEENS4_14SM90_TMA_STOREES18_S1U_S1U_EEEvvEEEEvNT_6ParamsE,@function
        .size           _ZN7cutlass13device_kernelINS_4gemm6kernel13GemmUniversalIN4cute5tupleIJiiiiEEENS1_10collective13CollectiveMmaINS1_35MainloopSm100TmaUmmaWarpSpecializedILi27ELi2ELi4ENS5_IJNS4_1CILi1EEENSA_ILi2EEESB_EEEEENS5_IJNSA_ILi64EEESF_SF_EEEaNS5_IJlSB_lEEEaSH_NS4_8TiledMMAINS4_8MMA_AtomIJNS4_15SM100_MMA_S8_SSIaaiLi64ELi64ELNS4_4UMMA5MajorE0ELSM_0ELNSL_8SaturateE0EEEEEENS4_6LayoutINS5_IJSB_SB_SB_EEENS5_IJNSA_ILi0EEESS_SS_EEEEENS5_IJNS4_10UnderscoreESV_SV_EEEEENS4_23SM90_TMA_LOAD_MULTICASTENS4_14ComposedLayoutINS4_7SwizzleILi2ELi4ELi3EEENS4_18smem_ptr_flag_bitsILi8EEENSQ_INS5_IJNSA_ILi8EEESF_EEENS5_IJSF_SB_EEEEEEEvNS4_8identityENS4_13SM90_TMA_LOADES18_vS19_EENS_8epilogue10collective18CollectiveEpilogueINS1C_23Sm100TmaWarpSpecializedILi1ELi1ELi32ELb0ELb0EEEJSG_NS5_IJNSQ_ISF_SB_EES1H_EEEaSH_aSH_NS1C_6fusion15FusionCallbacksIS1G_NS1J_17LinearCombinationIaiaiLNS_15FloatRoundStyleE2EEESG_S1I_JEEENS4_5SM1004TMEM4LOAD26SM100_TMEM_LOAD_16dp32b32xES1A_S18_NS4_39AutoVectorizingCopyWithAssumedAlignmentILi128EEENS4_14SM90_TMA_STOREES18_S1U_S1U_EEEvvEEEEvNT_6ParamsE,(.L_x_205 - _ZN7cutlass13device_kernelINS_4gemm6kernel13GemmUniversalIN4cute5tupleIJiiiiEEENS1_10collective13CollectiveMmaINS1_35MainloopSm100TmaUmmaWarpSpecializedILi27ELi2ELi4ENS5_IJNS4_1CILi1EEENSA_ILi2EEESB_EEEEENS5_IJNSA_ILi64EEESF_SF_EEEaNS5_IJlSB_lEEEaSH_NS4_8TiledMMAINS4_8MMA_AtomIJNS4_15SM100_MMA_S8_SSIaaiLi64ELi64ELNS4_4UMMA5MajorE0ELSM_0ELNSL_8SaturateE0EEEEEENS4_6LayoutINS5_IJSB_SB_SB_EEENS5_IJNSA_ILi0EEESS_SS_EEEEENS5_IJNS4_10UnderscoreESV_SV_EEEEENS4_23SM90_TMA_LOAD_MULTICASTENS4_14ComposedLayoutINS4_7SwizzleILi2ELi4ELi3EEENS4_18smem_ptr_flag_bitsILi8EEENSQ_INS5_IJNSA_ILi8EEESF_EEENS5_IJSF_SB_EEEEEEEvNS4_8identityENS4_13SM90_TMA_LOADES18_vS19_EENS_8epilogue10collective18CollectiveEpilogueINS1C_23Sm100TmaWarpSpecializedILi1ELi1ELi32ELb0ELb0EEEJSG_NS5_IJNSQ_ISF_SB_EES1H_EEEaSH_aSH_NS1C_6fusion15FusionCallbacksIS1G_NS1J_17LinearCombinationIaiaiLNS_15FloatRoundStyleE2EEESG_S1I_JEEENS4_5SM1004TMEM4LOAD26SM100_TMEM_LOAD_16dp32b32xES1A_S18_NS4_39AutoVectorizingCopyWithAssumedAlignmentILi128EEENS4_14SM90_TMA_STOREES18_S1U_S1U_EEEvvEEEEvNT_6ParamsE)
        .other          _ZN7cutlass13device_kernelINS_4gemm6kernel13GemmUniversalIN4cute5tupleIJiiiiEEENS1_10collective13CollectiveMmaINS1_35MainloopSm100TmaUmmaWarpSpecializedILi27ELi2ELi4ENS5_IJNS4_1CILi1EEENSA_ILi2EEESB_EEEEENS5_IJNSA_ILi64EEESF_SF_EEEaNS5_IJlSB_lEEEaSH_NS4_8TiledMMAINS4_8MMA_AtomIJNS4_15SM100_MMA_S8_SSIaaiLi64ELi64ELNS4_4UMMA5MajorE0ELSM_0ELNSL_8SaturateE0EEEEEENS4_6LayoutINS5_IJSB_SB_SB_EEENS5_IJNSA_ILi0EEESS_SS_EEEEENS5_IJNS4_10UnderscoreESV_SV_EEEEENS4_23SM90_TMA_LOAD_MULTICASTENS4_14ComposedLayoutINS4_7SwizzleILi2ELi4ELi3EEENS4_18smem_ptr_flag_bitsILi8EEENSQ_INS5_IJNSA_ILi8EEESF_EEENS5_IJSF_SB_EEEEEEEvNS4_8identityENS4_13SM90_TMA_LOADES18_vS19_EENS_8epilogue10collective18CollectiveEpilogueINS1C_23Sm100TmaWarpSpecializedILi1ELi1ELi32ELb0ELb0EEEJSG_NS5_IJNSQ_ISF_SB_EES1H_EEEaSH_aSH_NS1C_6fusion15FusionCallbacksIS1G_NS1J_17LinearCombinationIaiaiLNS_15FloatRoundStyleE2EEESG_S1I_JEEENS4_5SM1004TMEM4LOAD26SM100_TMEM_LOAD_16dp32b32xES1A_S18_NS4_39AutoVectorizingCopyWithAssumedAlignmentILi128EEENS4_14SM90_TMA_STOREES18_S1U_S1U_EEEvvEEEEvNT_6ParamsE,@"STO_CUDA_ENTRY STV_DEFAULT"
_ZN7cutlass13device_kernelINS_4gemm6kernel13GemmUniversalIN4cute5tupleIJiiiiEEENS1_10collective13CollectiveMmaINS1_35MainloopSm100TmaUmmaWarpSpecializedILi27ELi2ELi4ENS5_IJNS4_1CILi1EEENSA_ILi2EEESB_EEEEENS5_IJNSA_ILi64EEESF_SF_EEEaNS5_IJlSB_lEEEaSH_NS4_8TiledMMAINS4_8MMA_AtomIJNS4_15SM100_MMA_S8_SSIaaiLi64ELi64ELNS4_4UMMA5MajorE0ELSM_0ELNSL_8SaturateE0EEEEEENS4_6LayoutINS5_IJSB_SB_SB_EEENS5_IJNSA_ILi0EEESS_SS_EEEEENS5_IJNS4_10UnderscoreESV_SV_EEEEENS4_23SM90_TMA_LOAD_MULTICASTENS4_14ComposedLayoutINS4_7SwizzleILi2ELi4ELi3EEENS4_18smem_ptr_flag_bitsILi8EEENSQ_INS5_IJNSA_ILi8EEESF_EEENS5_IJSF_SB_EEEEEEEvNS4_8identityENS4_13SM90_TMA_LOADES18_vS19_EENS_8epilogue10collective18CollectiveEpilogueINS1C_23Sm100TmaWarpSpecializedILi1ELi1ELi32ELb0ELb0EEEJSG_NS5_IJNSQ_ISF_SB_EES1H_EEEaSH_aSH_NS1C_6fusion15FusionCallbacksIS1G_NS1J_17LinearCombinationIaiaiLNS_15FloatRoundStyleE2EEESG_S1I_JEEENS4_5SM1004TMEM4LOAD26SM100_TMEM_LOAD_16dp32b32xES1A_S18_NS4_39AutoVectorizingCopyWithAssumedAlignmentILi128EEENS4_14SM90_TMA_STOREES18_S1U_S1U_EEEvvEEEEvNT_6ParamsE:
[----:B------:R-:W1:Y:S01]  /*0000*/  LDC R1, c[0x0][0x37c] ;  /* 0x0000df00ff017b82 */ /* 0x000e620000000800 */
[----:B------:R-:W2:Y:S01]  /*0010*/  S2R R69, SR_TID.X ;  /* 0x0000000000457919 */ /* 0x000ea20000002100 */
[----:B------:R-:W3:Y:S01]  /*0020*/  LDCU.64 UR8, c[0x0][0x890] ;  /* 0x00011200ff0877ac */ /* 0x000ee20008000a00 */
[----:B------:R-:W-:Y:S02]  /*0030*/  PRMT R80, RZ, 0x7610, R80 ;  /* 0x00007610ff507816 */ /* 0x000fe40000000050 */
[----:B------:R-:W-:Y:S01]  /*0040*/  ELECT P3, URZ, PT ;  /* 0x0000000000ff782f */ /* 0x000fe20003860000 */
[----:B---3--:R-:W-:-:S04]  /*0050*/  UISETP.NE.U32.AND UP0, UPT, UR8, URZ, UPT ;  /* 0x000000ff0800728c */ /* 0x008fc8000bf05070 */
[----:B------:R-:W-:Y:S01]  /*0060*/  UISETP.NE.AND.EX UP0, UPT, UR9, URZ, UPT, UP0 ;  /* 0x000000ff0900728c */ /* 0x000fe2000bf05300 */
[----:B--2---:R-:W-:-:S05]  /*0070*/  SHF.R.U32.HI R81, RZ, 0x5, R69 ;  /* 0x00000005ff517819 */ /* 0x004fca0000011645 */
[----:B------:R-:W2:Y:S02]  /*0080*/  SHFL.IDX PT, R0, R81, RZ, 0x1f ;  /* 0x00001fff51007589 */ /* 0x000ea400000e0000 */
[----:B--2---:R-:W-:Y:S01]  /*0090*/  R2UR UR22, R0 ;  /* 0x00000000001672ca */ /* 0x004fe200000e0000 */
[----:B-1----:R-:W-:-:S14]  /*00a0*/  BRA.U UP0, `(.L_x_0) ;  /* 0x0000000100307547 */ /* 0x002fdc000b800000 */
[----:B------:R-:W1:Y:S02]  /*00b0*/  LDCU.64 UR4, c[0x0][0x888] ;  /* 0x00011100ff0477ac */ /* 0x000e640008000a00 */
[----:B-1----:R-:W-:-:S04]  /*00c0*/  UISETP.NE.U32.AND UP0, UPT, UR4, URZ, UPT ;  /* 0x000000ff0400728c */ /* 0x002fc8000bf05070 */
[----:B------:R-:W-:-:S09]  /*00d0*/  UISETP.NE.AND.EX UP0, UPT, UR5, URZ, UPT, UP0 ;  /* 0x000000ff0500728c */ /* 0x000fd2000bf05300 */
[----:B------:R-:W-:Y:S05]  /*00e0*/  BRA.U !UP0, `(.L_x_1) ;  /* 0x0000000108147547 */ /* 0x000fea000b800000 */
[----:B------:R-:W1:Y:S01]  /*00f0*/  LDC.64 R2, c[0x0][0x888] ;  /* 0x00022200ff027b82 */ /* 0x000e620000000a00 */
[----:B------:R-:W1:Y:S02]  /*0100*/  LDCU.64 UR4, c[0x0][0x358] ;  /* 0x00006b00ff0477ac */ /* 0x000e640008000a00 */
[----:B-1----:R1:W5:Y:S01]  /*0110*/  LDG.E R39, desc[UR4][R2.64] ;  /* 0x0000000402277981 */ /* 0x002362000c1e1900 */
[----:B------:R-:W-:Y:S01]  /*0120*/  HFMA2 R80, -RZ, RZ, 0, 5.9604644775390625e-08 ;  /* 0x00000001ff507431 */ /* 0x000fe200000001ff */
[----:B------:R-:W-:Y:S05]  /*0130*/  BRA `(.L_x_0) ;  /* 0x00000000000c7947 */ /* 0x000fea0003800000 */
.L_x_1:
[----:B------:R-:W1:Y:S01]  /*0140*/  LDCU UR4, c[0x0][0x880] ;  /* 0x00011000ff0477ac */ /* 0x000e620008000800 */
[----:B------:R-:W-:Y:S01]  /*0150*/  HFMA2 R80, -RZ, RZ, 0, 5.9604644775390625e-08 ;  /* 0x00000001ff507431 */ /* 0x000fe200000001ff */
[----:B-1----:R-:W-:-:S07]  /*0160*/  MOV R39, UR4 ;  /* 0x0000000400277c02 */ /* 0x002fce0008000f00 */
.L_x_0:
[----:B------:R-:W2:Y:S02]  /*0170*/  LDCU.64 UR4, c[0x0][0x8b0] ;  /* 0x00011600ff0477ac */ /* 0x000ea40008000a00 */
[----:B--2---:R-:W-:-:S04]  /*0180*/  UISETP.NE.U32.AND UP0, UPT, UR4, URZ, UPT ;  /* 0x000000ff0400728c */ /* 0x004fc8000bf05070 */
[----:B------:R-:W-:-:S09]  /*0190*/  UISETP.NE.AND.EX UP0, UPT, UR5, URZ, UPT, UP0 ;  /* 0x000000ff0500728c */ /* 0x000fd2000bf05300 */
[----:B------:R-:W-:Y:S05]  /*01a0*/  BRA.U UP0, `(.L_x_2) ;  /* 0x0000000100287547 */ /* 0x000fea000b800000 */
[----:B------:R-:W2:Y:S02]  /*01b0*/  LDCU.64 UR4, c[0x0][0x8a8] ;  /* 0x00011500ff0477ac */ /* 0x000ea40008000a00 */
[----:B--2---:R-:W-:-:S04]  /*01c0*/  UISETP.NE.U32.AND UP0, UPT, UR4, URZ, UPT ;  /* 0x000000ff0400728c */ /* 0x004fc8000bf05070 */
[----:B------:R-:W-:-:S09]  /*01d0*/  UISETP.NE.AND.EX UP0, UPT, UR5, URZ, UPT, UP0 ;  /* 0x000000ff0500728c */ /* 0x000fd2000bf05300 */
[----:B------:R-:W-:Y:S05]  /*01e0*/  BRA.U !UP0, `(.L_x_3) ;  /* 0x0000000108107547 */ /* 0x000fea000b800000 */
[----:B-1----:R-:W1:Y:S01]  /*01f0*/  LDC.64 R2, c[0x0][0x8a8] ;  /* 0x00022a00ff027b82 */ /* 0x002e620000000a00 */
[----:B------:R-:W1:Y:S02]  /*0200*/  LDCU.64 UR4, c[0x0][0x358] ;  /* 0x00006b00ff0477ac */ /* 0x000e640008000a00 */
[----:B-1----:R2:W5:Y:S01]  /*0210*/  LDG.E R38, desc[UR4][R2.64] ;  /* 0x0000000402267981 */ /* 0x002562000c1e1900 */
[----:B------:R-:W-:Y:S05]  /*0220*/  BRA `(.L_x_2) ;  /* 0x0000000000087947 */ /* 0x000fea0003800000 */
.L_x_3:
[----:B------:R-:W2:Y:S02]  /*0230*/  LDCU UR4, c[0x0][0x8a0] ;  /* 0x00011400ff0477ac */ /* 0x000ea40008000800 */
[----:B--2---:R-:W-:Y:S02]  /*0240*/  MOV R38, UR4 ;  /* 0x0000000400267c02 */ /* 0x004fe40008000f00 */
.L_x_2:
[----:B------:R-:W-:Y:S01]  /*0250*/  IMAD.U32 R0, RZ, RZ, UR22 ;  /* 0x00000016ff007e24 */ /* 0x000fe2000f8e00ff */
[----:B------:R-:W-:Y:S04]  /*0260*/  BSSY.RECONVERGENT B0, `(.L_x_4) ;  /* 0x000000c000007945 */ /* 0x000fe80003800200 */
[C---:B------:R-:W-:Y:S02]  /*0270*/  ISETP.NE.OR P1, PT, R0.reuse, 0x1, !P3 ;  /* 0x000000010000780c */ /* 0x040fe40005f25670 */
[----:B------:R-:W-:-:S11]  /*0280*/  ISETP.NE.OR P0, PT, R0, 0x3, !P3 ;  /* 0x000000030000780c */ /* 0x000fd60005f05670 */
[----:B------:R-:W-:Y:S05]  /*0290*/  @P1 BRA `(.L_x_5) ;  /* 0x0000000000201947 */ /* 0x000fea0003800000 */
[----:B------:R-:W3:Y:S02]  /*02a0*/  LDCU.64 UR4, c[0x0][0x348] ;  /* 0x00006900ff0477ac */ /* 0x000ee40008000a00 */
[----:B---3--:R-:W-:Y:S02]  /*02b0*/  UIADD3 UR6, UP1, UPT, UR4, 0x80, URZ ;  /* 0x0000008004067890 */ /* 0x008fe4000ff3e0ff */
[----:B------:R-:W-:Y:S02]  /*02c0*/  UIADD3 UR4, UP0, UPT, UR4, 0x180, URZ ;  /* 0x0000018004047890 */ /* 0x000fe4000ff1e0ff */
[----:B------:R-:W-:Y:S02]  /*02d0*/  UIADD3.X UR7, UPT, UPT, URZ, UR5, URZ, UP1, !UPT ;  /* 0x00000005ff077290 */ /* 0x000fe40008ffe4ff */
[----:B------:R-:W-:-:S07]  /*02e0*/  UIADD3.X UR5, UPT, UPT, URZ, UR5, URZ, UP0, !UPT ;  /* 0x00000005ff057290 */ /* 0x000fce00087fe4ff */
[----:B------:R3:W-:Y:S02]  /*02f0*/  UTMACCTL.PF [UR6] ;  /* 0x00000000060079b9 */ /* 0x0007e40008040000 */
[----:B------:R3:W-:Y:S02]  /*0300*/  UTMACCTL.PF [UR4] ;  /* 0x00000000040079b9 */ /* 0x0007e40008040000 */
[----:B---3--:R-:W-:Y:S01]  /*0310*/  NOP ;  /* 0x0000000000007918 */ /* 0x008fe20000000000 */
.L_x_5:
[----:B------:R-:W-:Y:S05]  /*0320*/  BSYNC.RECONVERGENT B0 ;  /* 0x0000000000007941 */ /* 0x000fea0003800200 */
.L_x_4:
[----:B------:R-:W-:Y:S04]  /*0330*/  BSSY.RECONVERGENT B0, `(.L_x_6) ;  /* 0x000000a000007945 */ /* 0x000fe80003800200 */
        /* <DEDUP_REMOVED lines=9> */
.L_x_7:
[----:B------:R-:W-:Y:S05]  /*03d0*/  BSYNC.RECONVERGENT B0 ;  /* 0x0000000000007941 */ /* 0x000fea0003800200 */
.L_x_6:
[----:B------:R-:W3:Y:S01]  /*03e0*/  LDCU.64 UR4, c[0x0][0x888] ;  /* 0x00011100ff0477ac */ /* 0x000ee20008000a00 */
[----:B------:R-:W-:Y:S02]  /*03f0*/  UISETP.EQ.U32.AND UP1, UPT, UR8, URZ, UPT ;  /* 0x000000ff0800728c */ /* 0x000fe4000bf22070 */
[----:B------:R-:W-:Y:S02]  /*0400*/  UPLOP3.LUT UP3, UPT, UPT, UPT, UPT, 0x80, 0x8 ;  /* 0x000000000008789c */ /* 0x000fe40003f6f070 */
[----:B---3--:R-:W-:-:S04]  /*0410*/  UISETP.NE.U32.AND UP0, UPT, UR4, URZ, UPT ;  /* 0x000000ff0400728c */ /* 0x008fc8000bf05070 */
[----:B------:R-:W-:-:S04]  /*0420*/  UISETP.NE.AND.EX UP0, UPT, UR5, URZ, UPT, UP0 ;  /* 0x000000ff0500728c */ /* 0x000fc8000bf05300 */
[----:B------:R-:W-:-:S04]  /*0430*/  UISETP.EQ.OR.EX UP2, UPT, UR9, URZ, !UP0, UP1 ;  /* 0x000000ff0900728c */ /* 0x000fc8000c742710 */
[----:B------:R-:W-:-:S05]  /*0440*/  UP2UR UR61, UPR, URZ, 0x4 ;  /* 0x00000004ff3d7883 */ /* 0x000fca0008000000 */
[----:B------:R-:W-:Y:S07]  /*0450*/  BRA.U !UP2, `(.L_x_8) ;  /* 0x000000010a207547 */ /* 0x000fee000b800000 */
[----:B-----5:R-:W-:Y:S01]  /*0460*/  R2UR UR5, R39 ;  /* 0x00000000270572ca */ /* 0x020fe200000e0000 */
[----:B------:R-:W-:Y:S02]  /*0470*/  UISETP.NE.U32.AND UP1, UPT, UR8, URZ, UPT ;  /* 0x000000ff0800728c */ /* 0x000fe4000bf25070 */
[----:B------:R-:W-:Y:S02]  /*0480*/  USEL UR4, URZ, 0xffffffff, UP0 ;  /* 0xffffffffff047887 */ /* 0x000fe40008000000 */
[----:B------:R-:W-:-:S08]  /*0490*/  UISETP.NE.AND.EX UP1, UPT, UR9, URZ, UPT, UP1 ;  /* 0x000000ff0900728c */ /* 0x000fd0000bf25310 */
[----:B------:R-:W-:-:S04]  /*04a0*/  UISETP.NE.AND UP0, UPT, UR5, URZ, UPT ;  /* 0x000000ff0500728c */ /* 0x000fc8000bf05270 */
[----:B------:R-:W-:-:S04]  /*04b0*/  @!UP1 USEL UR4, URZ, 0xffffffff, UP0 ;  /* 0xffffffffff049887 */ /* 0x000fc80008000000 */
[----:B------:R-:W-:-:S04]  /*04c0*/  ULOP3.LUT UR4, UR4, 0x1, URZ, 0xc0, !UPT ;  /* 0x0000000104047892 */ /* 0x000fc8000f8ec0ff */
[----:B------:R-:W-:-:S11]  /*04d0*/  UISETP.NE.U32.AND UP3, UPT, UR4, 0x1, UPT ;  /* 0x000000010400788c */ /* 0x000fd6000bf65070 */
.L_x_8:
[----:B-12---:R-:W1:Y:S01]  /*04e0*/  SHFL.IDX PT, R2, R81, RZ, 0x1f ;  /* 0x00001fff51027589 */ /* 0x006e6200000e0000 */
[----:B------:R-:W-:-:S04]  /*04f0*/  UISETP.NE.AND UP0, UPT, UR22, 0x2, UPT ;  /* 0x000000021600788c */ /* 0x000fc8000bf05270 */
[----:B------:R-:W-:Y:S01]  /*0500*/  USEL UR34, URZ, 0x1, UP0 ;  /* 0x00000001ff227887 */ /* 0x000fe20008000000 */
[----:B-1----:R-:W-:-:S13]  /*0510*/  ISETP.NE.AND P0, PT, R2, RZ, PT ;  /* 0x000000ff0200720c */ /* 0x002fda0003f05270 */
[----:B------:R-:W-:Y:S05]  /*0520*/  @P0 BRA `(.L_x_9) ;  /* 0x00000004001c0947 */ /* 0x000fea0003800000 */
[----:B------:R-:W-:Y:S01]  /*0530*/  ELECT P0, URZ, PT ;  /* 0x0000000000ff782f */ /* 0x000fe20003800000 */
[----:B------:R-:W-:-:S12]  /*0540*/  BSSY.RECONVERGENT B0, `(.L_x_9) ;  /* 0x0000045000007945 */ /* 0x000fd80003800200 */
[----:B------:R-:W-:Y:S05]  /*0550*/  @!P0 BRA `(.L_x_10) ;  /* 0x00000004000c8947 */ /* 0x000fea0003800000 */
[----:B------:R-:W1:Y:S01]  /*0560*/  S2UR UR4, SR_CgaCtaId ;  /* 0x00000000000479c3 */ /* 0x000e620000008800 */
[----:B------:R-:W-:Y:S01]  /*0570*/  UMOV UR5, 0x400 ;  /* 0x0000040000057882 */ /* 0x000fe20000000000 */
[----:B------:R-:W-:Y:S01]  /*0580*/  UMOV UR8, 0x1 ;  /* 0x0000000100087882 */ /* 0x000fe20000000000 */
[----:B------:R-:W-:Y:S01]  /*0590*/  UMOV UR6, 0x2 ;  /* 0x0000000200067882 */ /* 0x000fe20000000000 */
[----:B------:R-:W-:-:S04]  /*05a0*/  UIADD3 UR8, UPT, UPT, -UR8, 0x100000, URZ ;  /* 0x0010000008087890 */ /* 0x000fc8000fffe1ff */
[----:B------:R-:W-:Y:S02]  /*05b0*/  USHF.L.U32 UR9, UR8, 0xb, URZ ;  /* 0x0000000b08097899 */ /* 0x000fe400080006ff */
[----:B------:R-:W-:Y:S02]  /*05c0*/  USHF.L.U32 UR8, UR8, 0x1, URZ ;  /* 0x0000000108087899 */ /* 0x000fe400080006ff */
[----:B------:R-:W-:-:S04]  /*05d0*/  UIADD3 UR6, UPT, UPT, -UR6, 0x100000, URZ ;  /* 0x0010000006067890 */ /* 0x000fc8000fffe1ff */
[----:B------:R-:W-:Y:S02]  /*05e0*/  USHF.L.U32 UR7, UR6, 0xb, URZ ;  /* 0x0000000b06077899 */ /* 0x000fe400080006ff */
[----:B------:R-:W-:Y:S02]  /*05f0*/  USHF.L.U32 UR6, UR6, 0x1, URZ ;  /* 0x0000000106067899 */ /* 0x000fe400080006ff */
[----:B-1----:R-:W-:Y:S01]  /*0600*/  ULEA UR4, UR4, UR5, 0x18 ;  /* 0x0000000504047291 */ /* 0x002fe2000f8ec0ff */
[----:B------:R-:W1:Y:S11]  /*0610*/  FENCE.VIEW.ASYNC.S ;  /* 0x00000000000073c6 */ /* 0x000e760000000000 */
[----:B-1----:R1:W2:Y:S01]  /*0620*/  SYNCS.EXCH.64 URZ, [UR4], UR8 ;  /* 0x0000000804ff75b2 */ /* 0x0022a20008000100 */
[----:B------:R1:W3:Y:S01]  /*0630*/  SYNCS.EXCH.64 URZ, [UR4+0xd8], UR6 ;  /* 0x0000d80604ff75b2 */ /* 0x0002e20008000100 */
[----:B------:R1:W4:Y:S01]  /*0640*/  SYNCS.EXCH.64 URZ, [UR4+0x8], UR8 ;  /* 0x0000080804ff75b2 */ /* 0x0003220008000100 */
[----:B------:R1:W1:Y:S01]  /*0650*/  SYNCS.EXCH.64 URZ, [UR4+0xe0], UR6 ;  /* 0x0000e00604ff75b2 */ /* 0x0002620008000100 */
        /* <DEDUP_REMOVED lines=50> */
[----:B--234-:R-:W-:Y:S01]  /*0980*/  NOP ;  /* 0x0000000000007918 */ /* 0x01cfe20000000000 */
.L_x_10:
[----:B-1----:R-:W-:Y:S05]  /*0990*/  BSYNC.RECONVERGENT B0 ;  /* 0x0000000000007941 */ /* 0x002fea0003800200 */
.L_x_9:
[----:B------:R-:W1:Y:S01]  /*09a0*/  SHFL.IDX PT, R2, R81, RZ, 0x1f ;  /* 0x00001fff51027589 */ /* 0x000e6200000e0000 */
[----:B------:R-:W-:Y:S01]  /*09b0*/  NOP ;  /* 0x0000000000007918 */ /* 0x000fe20000000000 */
[----:B-1----:R-:W-:-:S13]  /*09c0*/  ISETP.NE.AND P0, PT, R2, 0x1, PT ;  /* 0x000000010200780c */ /* 0x002fda0003f05270 */
[----:B------:R-:W-:Y:S05]  /*09d0*/  @P0 BRA `(.L_x_11) ;  /* 0x0000000000400947 */ /* 0x000fea0003800000 */
        /* <DEDUP_REMOVED lines=9> */
[----:B------:R-:W-:Y:S01]  /*0a70*/  USHF.L.U32 UR6, UR6, 0x1, URZ ;  /* 0x0000000106067899 */ /* 0x000fe200080006ff */
[----:B------:R-:W-:Y:S01]  /*0a80*/  ELECT P0, URZ, PT ;  /* 0x0000000000ff782f */ /* 0x000fe20003800000 */
[----:B-1----:R-:W-:Y:S01]  /*0a90*/  ULEA UR4, UR4, UR5, 0x18 ;  /* 0x0000000504047291 */ /* 0x002fe2000f8ec0ff */
[----:B------:R-:W1:Y:S11]  /*0aa0*/  FENCE.VIEW.ASYNC.S ;  /* 0x00000000000073c6 */ /* 0x000e760000000000 */
[----:B-1----:R1:W2:Y:S01]  /*0ab0*/  SYNCS.EXCH.64 URZ, [UR4+0x1b0], UR8 ;  /* 0x0001b00804ff75b2 */ /* 0x0022a20008000100 */
[----:B------:R1:W3:Y:S01]  /*0ac0*/  SYNCS.EXCH.64 URZ, [UR4+0x1b8], UR6 ;  /* 0x0001b80604ff75b2 */ /* 0x0002e20008000100 */
[----:B------:R-:W-:Y:S01]  /*0ad0*/  NOP ;  /* 0x0000000000007918 */ /* 0x000fe20000000000 */
.L_x_11:
[----:B------:R-:W4:Y:S01]  /*0ae0*/  SHFL.IDX PT, R2, R81, RZ, 0x1f ;  /* 0x00001fff51027589 */ /* 0x000f2200000e0000 */
[----:B------:R-:W-:Y:S01]  /*0af0*/  NOP ;  /* 0x0000000000007918 */ /* 0x000fe20000000000 */
[----:B----4-:R-:W-:-:S13]  /*0b00*/  ISETP.NE.AND P0, PT, R2, 0x3, PT ;  /* 0x000000030200780c */ /* 0x010fda0003f05270 */
[----:B------:R-:W-:Y:S05]  /*0b10*/  @P0 BRA `(.L_x_12) ;  /* 0x0000000000300947 */ /* 0x000fea0003800000 */
[----:B-1----:R-:W1:Y:S01]  /*0b20*/  S2UR UR6, SR_CgaCtaId ;  /* 0x00000000000679c3 */ /* 0x002e620000008800 */
[----:B------:R-:W-:Y:S01]  /*0b30*/  UMOV UR4, 0x400 ;  /* 0x0000040000047882 */ /* 0x000fe20000000000 */
[----:B------:R-:W-:Y:S01]  /*0b40*/  UMOV UR5, 0x20 ;  /* 0x0000002000057882 */ /* 0x000fe20000000000 */
[----:B------:R-:W-:Y:S01]  /*0b50*/  ELECT P0, URZ, PT ;  /* 0x0000000000ff782f */ /* 0x000fe20003800000 */
[----:B-1----:R-:W-:Y:S02]  /*0b60*/  ULEA UR6, UR6, UR4, 0x18 ;  /* 0x0000000406067291 */ /* 0x002fe4000f8ec0ff */
[----:B------:R-:W-:-:S04]  /*0b70*/  UIADD3 UR4, UPT, UPT, -UR5, 0x100000, URZ ;  /* 0x0010000005047890 */ /* 0x000fc8000fffe1ff */
[----:B------:R-:W-:Y:S02]  /*0b80*/  USHF.L.U32 UR5, UR4, 0xb, URZ ;  /* 0x0000000b04057899 */ /* 0x000fe400080006ff */
[----:B------:R-:W-:Y:S01]  /*0b90*/  USHF.L.U32 UR4, UR4, 0x1, URZ ;  /* 0x0000000104047899 */ /* 0x000fe200080006ff */
[----:B------:R-:W1:Y:S11]  /*0ba0*/  FENCE.VIEW.ASYNC.S ;  /* 0x00000000000073c6 */ /* 0x000e760000000000 */
[----:B-1----:R4:W1:Y:S01]  /*0bb0*/  SYNCS.EXCH.64 URZ, [UR6+0x1c0], UR4 ;  /* 0x0001c00406ff75b2 */ /* 0x0028620008000100 */
[----:B------:R4:W1:Y:S02]  /*0bc0*/  SYNCS.EXCH.64 URZ, [UR6+0x1c8], UR4 ;  /* 0x0001c80406ff75b2 */ /* 0x0008640008000100 */
[----:B----4-:R-:W-:Y:S01]  /*0bd0*/  NOP ;  /* 0x0000000000007918 */ /* 0x010fe20000000000 */
.L_x_12:
[----:B------:R-:W4:Y:S01]  /*0be0*/  SHFL.IDX PT, R2, R81, RZ, 0x1f ;  /* 0x00001fff51027589 */ /* 0x000f2200000e0000 */
[----:B------:R-:W-:Y:S01]  /*0bf0*/  NOP ;  /* 0x0000000000007918 */ /* 0x000fe20000000000 */
[----:B----4-:R-:W-:-:S13]  /*0c00*/  ISETP.NE.AND P0, PT, R2, 0x4, PT ;  /* 0x000000040200780c */ /* 0x010fda0003f05270 */
[----:B------:R-:W-:Y:S05]  /*0c10*/  @P0 BRA `(.L_x_13) ;  /* 0x00000000004c0947 */ /* 0x000fea0003800000 */
[----:B-1----:R-:W1:Y:S01]  /*0c20*/  S2UR UR6, SR_CgaCtaId ;  /* 0x00000000000679c3 */ /* 0x002e620000008800 */
[----:B------:R-:W-:Y:S01]  /*0c30*/  UMOV UR4, 0x1e0 ;  /* 0x000001e000047882 */ /* 0x000fe20000000000 */
[----:B------:R-:W-:Y:S01]  /*0c40*/  UMOV UR5, 0x400 ;  /* 0x0000040000057882 */ /* 0x000fe20000000000 */
[----:B------:R-:W-:Y:S01]  /*0c50*/  USEL UR4, UR4, 0x1a0, UP3 ;  /* 0x000001a004047887 */ /* 0x000fe20009800000 */
[----:B------:R-:W-:Y:S01]  /*0c60*/  UMOV UR8, 0x1 ;  /* 0x0000000100087882 */ /* 0x000fe20000000000 */
[----:B------:R-:W-:Y:S01]  /*0c70*/  ELECT P0, URZ, PT ;  /* 0x0000000000ff782f */ /* 0x000fe20003800000 */
[----:B------:R-:W-:-:S04]  /*0c80*/  UIADD3 UR8, UPT, UPT, -UR8, 0x100000, URZ ;  /* 0x0010000008087890 */ /* 0x000fc8000fffe1ff */
[----:B------:R-:W-:Y:S02]  /*0c90*/  USHF.L.U32 UR9, UR8, 0xb, URZ ;  /* 0x0000000b08097899 */ /* 0x000fe400080006ff */
[----:B------:R-:W-:Y:S02]  /*0ca0*/  USHF.L.U32 UR8, UR8, 0x1, URZ ;  /* 0x0000000108087899 */ /* 0x000fe400080006ff */
[----:B-1----:R-:W-:Y:S02]  /*0cb0*/  ULEA UR6, UR6, UR5, 0x18 ;  /* 0x0000000506067291 */ /* 0x002fe4000f8ec0ff */
[----:B------:R-:W-:-:S04]  /*0cc0*/  UIADD3 UR4, UPT, UPT, -UR4, 0x100000, URZ ;  /* 0x0010000004047890 */ /* 0x000fc8000fffe1ff */
[----:B------:R-:W-:Y:S02]  /*0cd0*/  USHF.L.U32 UR5, UR4, 0xb, URZ ;  /* 0x0000000b04057899 */ /* 0x000fe400080006ff */
[----:B------:R-:W-:Y:S01]  /*0ce0*/  USHF.L.U32 UR4, UR4, 0x1, URZ ;  /* 0x0000000104047899 */ /* 0x000fe200080006ff */
[----:B------:R-:W1:Y:S03]  /*0cf0*/  FENCE.VIEW.ASYNC.S ;  /* 0x00000000000073c6 */ /* 0x000e660000000000 */
[----:B-1----:R4:W1:Y:S08]  /*0d00*/  SYNCS.EXCH.64 URZ, [UR6+0x1d0], UR8 ;  /* 0x0001d00806ff75b2 */ /* 0x0028700008000100 */
[----:B------:R4:W1:Y:S01]  /*0d10*/  SYNCS.EXCH.64 URZ, [UR6+0x1e0], UR4 ;  /* 0x0001e00406ff75b2 */ /* 0x0008620008000100 */
[----:B------:R4:W1:Y:S01]  /*0d20*/  SYNCS.EXCH.64 URZ, [UR6+0x1d8], UR8 ;  /* 0x0001d80806ff75b2 */ /* 0x0008620008000100 */
[----:B------:R4:W1:Y:S02]  /*0d30*/  SYNCS.EXCH.64 URZ, [UR6+0x1e8], UR4 ;  /* 0x0001e80406ff75b2 */ /* 0x0008640008000100 */
[----:B----4-:R-:W-:Y:S01]  /*0d40*/  NOP ;  /* 0x0000000000007918 */ /* 0x010fe20000000000 */
.L_x_13:
[----:B------:R-:W4:Y:S01]  /*0d50*/  SHFL.IDX PT, R2, R81, RZ, 0x1f ;  /* 0x00001fff51027589 */ /* 0x000f2200000e0000 */
[----:B------:R-:W-:Y:S01]  /*0d60*/  NOP ;  /* 0x0000000000007918 */ /* 0x000fe20000000000 */
[----:B----4-:R-:W-:-:S13]  /*0d70*/  ISETP.NE.AND P0, PT, R2, 0x5, PT ;  /* 0x000000050200780c */ /* 0x010fda0003f05270 */
[----:B------:R-:W-:Y:S05]  /*0d80*/  @P0 BRA `(.L_x_14) ;  /* 0x0000000000580947 */ /* 0x000fea0003800000 */
[----:B-1----:R-:W1:Y:S01]  /*0d90*/  S2UR UR4, SR_CgaCtaId ;  /* 0x00000000000479c3 */ /* 0x002e620000008800 */
        /* <DEDUP_REMOVED lines=12> */
[----:B-1----:R4:W1:Y:S01]  /*0e60*/  SYNCS.EXCH.64 URZ, [UR4+0x1f0], UR8 ;  /* 0x0001f00804ff75b2 */ /* 0x0028620008000100 */
[----:B------:R4:W1:Y:S01]  /*0e70*/  SYNCS.EXCH.64 URZ, [UR4+0x210], UR6 ;  /* 0x0002100604ff75b2 */ /* 0x0008620008000100 */
[----:B------:R4:W1:Y:S01]  /*0e80*/  SYNCS.EXCH.64 URZ, [UR4+0x1f8], UR8 ;  /* 0x0001f80804ff75b2 */ /* 0x0008620008000100 */
[----:B------:R4:W1:Y:S01]  /*0e90*/  SYNCS.EXCH.64 URZ, [UR4+0x218], UR6 ;  /* 0x0002180604ff75b2 */ /* 0x0008620008000100 */
[----:B------:R4:W1:Y:S01]  /*0ea0*/  SYNCS.EXCH.64 URZ, [UR4+0x200], UR8 ;  /* 0x0002000804ff75b2 */ /* 0x0008620008000100 */
[----:B------:R4:W1:Y:S01]  /*0eb0*/  SYNCS.EXCH.64 URZ, [UR4+0x220], UR6 ;  /* 0x0002200604ff75b2 */ /* 0x0008620008000100 */
[----:B------:R4:W1:Y:S01]  /*0ec0*/  SYNCS.EXCH.64 URZ, [UR4+0x208], UR8 ;  /* 0x0002080804ff75b2 */ /* 0x0008620008000100 */
[----:B------:R4:W1:Y:S02]  /*0ed0*/  SYNCS.EXCH.64 URZ, [UR4+0x228], UR6 ;  /* 0x0002280604ff75b2 */ /* 0x0008640008000100 */
[----:B----4-:R-:W-:Y:S01]  /*0ee0*/  NOP ;  /* 0x0000000000007918 */ /* 0x010fe20000000000 */
.L_x_14:
[----:B------:R-:W4:Y:S01]  /*0ef0*/  SHFL.IDX PT, R2, R81, RZ, 0x1f ;  /* 0x00001fff51027589 */ /* 0x000f2200000e0000 */
[----:B------:R-:W1:Y:S01]  /*0f00*/  S2UR UR48, SR_CgaCtaId ;  /* 0x00000000003079c3 */ /* 0x000e620000008800 */
[----:B------:R-:W-:Y:S01]  /*0f10*/  NOP ;  /* 0x0000000000007918 */ /* 0x000fe20000000000 */
[----:B----4-:R-:W-:-:S13]  /*0f20*/  ISETP.NE.AND P0, PT, R2, 0x3, PT ;  /* 0x000000030200780c */ /* 0x010fda0003f05270 */
[----:B-1----:R-:W-:Y:S05]  /*0f30*/  @P0 BRA `(.L_x_15) ;  /* 0x0000000000340947 */ /* 0x002fea0003800000 */
[----:B------:R-:W-:Y:S01]  /*0f40*/  UMOV UR4, 0x400 ;  /* 0x0000040000047882 */ /* 0x000fe20000000000 */
[----:B------:R-:W-:Y:S01]  /*0f50*/  UMOV UR6, 0x20 ;  /* 0x0000002000067882 */ /* 0x000fe20000000000 */
[----:B------:R-:W-:Y:S02]  /*0f60*/  ULEA UR4, UR48, UR4, 0x18 ;  /* 0x0000000430047291 */ /* 0x000fe4000f8ec0ff */
[----:B------:R-:W-:-:S04]  /*0f70*/  UIADD3 UR6, UPT, UPT, -UR6, 0x100000, URZ ;  /* 0x0010000006067890 */ /* 0x000fc8000fffe1ff */
[----:B------:R-:W-:Y:S02]  /*0f80*/  USHF.L.U32 UR7, UR6, 0xb, URZ ;  /* 0x0000000b06077899 */ /* 0x000fe400080006ff */
[----:B------:R-:W-:Y:S01]  /*0f90*/  USHF.L.U32 UR6, UR6, 0x1, URZ ;  /* 0x0000000106067899 */ /* 0x000fe200080006ff */
[----:B------:R-:W-:Y:S01]  /*0fa0*/  ELECT P0, URZ, PT ;  /* 0x0000000000ff782f */ /* 0x000fe20003800000 */
[----:B------:R-:W1:Y:S10]  /*0fb0*/  FENCE.VIEW.ASYNC.S ;  /* 0x00000000000073c6 */ /* 0x000e740000000000 */
[----:B-1----:R1:W4:Y:S01]  /*0fc0*/  SYNCS.EXCH.64 URZ, [UR4+0x230], UR6 ;  /* 0x0002300604ff75b2 */ /* 0x0023220008000100 */
[----:B------:R1:W1:Y:S01]  /*0fd0*/  SYNCS.EXCH.64 URZ, [UR4+0x240], UR6 ;  /* 0x0002400604ff75b2 */ /* 0x0002620008000100 */
[----:B------:R1:W1:Y:S01]  /*0fe0*/  SYNCS.EXCH.64 URZ, [UR4+0x238], UR6 ;  /* 0x0002380604ff75b2 */ /* 0x0002620008000100 */
[----:B------:R1:W1:Y:S01]  /*0ff0*/  SYNCS.EXCH.64 URZ, [UR4+0x248], UR6 ;  /* 0x0002480604ff75b2 */ /* 0x0002620008000100 */
[----:B------:R-:W-:Y:S01]  /*1000*/  NOP ;  /* 0x0000000000007918 */ /* 0x000fe20000000000 */
.L_x_15:
[----:B-1----:R-:W1:Y:S01]  /*1010*/  LDCU UR4, c[0x0][0x36c] ;  /* 0x00006d80ff0477ac */ /* 0x002e620008000800 */
[----:B------:R-:W-:Y:S01]  /*1020*/  ISETP.NE.OR P3, PT, R0, 0x2, !P3 ;  /* 0x000000020000780c */ /* 0x000fe20005f65670 */
[----:B------:R-:W-:Y:S01]  /*1030*/  NOP ;  /* 0x0000000000007918 */ /* 0x000fe20000000000 */
[----:B------:R-:W-:Y:S01]  /*1040*/  LOP3.LUT R0, R69, 0x1f, RZ, 0xc0, !PT ;  /* 0x0000001f45007812 */ /* 0x000fe200078ec0ff */
[----:B------:R-:W-:Y:S02]  /*1050*/  UISETP.NE.AND UP4, UPT, UR22, URZ, UPT ;  /* 0x000000ff1600728c */ /* 0x000fe4000bf85270 */
[----:B-1----:R-:W-:-:S09]  /*1060*/  UISETP.EQ.U32.AND UP5, UPT, UR4, 0x1, UPT ;  /* 0x000000010400788c */ /* 0x002fd2000bfa2070 */
[----:B------:R-:W-:Y:S05]  /*1070*/  BRA.U !UP5, `(.L_x_16) ;  /* 0x000000010d087547 */ /* 0x000fea000b800000 */
[----:B--234-:R-:W-:Y:S01]  /*1080*/  UCGABAR_ARV ;  /* 0x00000000000079c7 */ /* 0x01cfe20008000000 */
[----:B------:R-:W-:Y:S05]  /*1090*/  BRA `(.L_x_17) ;  /* 0x0000000000047947 */ /* 0x000fea0003800000 */
.L_x_16:
[----:B--234-:R-:W-:Y:S01]  /*10a0*/  NOP ;  /* 0x0000000000007918 */ /* 0x01cfe20000000000 */
.L_x_17:
[----:B------:R-:W1:Y:S01]  /*10b0*/  S2UR UR7, SR_CTAID.X ;  /* 0x00000000000779c3 */ /* 0x000e620000002500 */
[----:B------:R-:W-:-:S05]  /*10c0*/  CS2R.32 R3, SR_CgaSize ;  /* 0x0000000000037805 */ /* 0x000fca0000008a00 */
[----:B------:R-:W-:-:S05]  /*10d0*/  IMAD R3, R3, -0xa0, RZ ;  /* 0xffffff6003037824 */ /* 0x000fca00078e02ff */
[----:B------:R-:W-:-:S14]  /*10e0*/  R2UR UR5, R3 ;  /* 0x00000000030572ca */ /* 0x000fdc00000e0000 */
[----:B------:R-:W2:Y:S01]  /*10f0*/  LDCU UR5, c[0x0][UR5+0x2b0] ;  /* 0x00005600050577ac */ /* 0x000ea20008000800 */
[----:B------:R-:W-:-:S05]  /*1100*/  CS2R.32 R3, SR_CgaSize ;  /* 0x0000000000037805 */ /* 0x000fca0000008a00 */
[----:B------:R-:W-:-:S05]  /*1110*/  IMAD R3, R3, -0xa0, RZ ;  /* 0xffffff6003037824 */ /* 0x000fca00078e02ff */
[----:B------:R-:W-:-:S14]  /*1120*/  R2UR UR4, R3 ;  /* 0x00000000030472ca */ /* 0x000fdc00000e0000 */
[----:B------:R-:W3:Y:S01]  /*1130*/  LDCU UR4, c[0x0][UR4+0x2b4] ;  /* 0x00005680040477ac */ /* 0x000ee20008000800 */
[----:B------:R-:W4:Y:S01]  /*1140*/  S2UR UR8, SR_CTAID.Y ;  /* 0x00000000000879c3 */ /* 0x000f220000002600 */
[----:B------:R-:W3:Y:S01]  /*1150*/  LDCU UR23, c[0x0][0xb24] ;  /* 0x00016480ff1777ac */ /* 0x000ee20008000800 */
[----:B------:R-:W-:-:S05]  /*1160*/  CS2R.32 R3, SR_CgaSize ;  /* 0x0000000000037805 */ /* 0x000fca0000008a00 */
[----:B------:R-:W-:-:S05]  /*1170*/  IMAD R3, R3, -0xa0, RZ ;  /* 0xffffff6003037824 */ /* 0x000fca00078e02ff */
[----:B------:R-:W-:-:S14]  /*1180*/  R2UR UR60, R3 ;  /* 0x00000000033c72ca */ /* 0x000fdc00000e0000 */
[----:B------:R-:W3:Y:S01]  /*1190*/  LDCU UR60, c[0x0][UR60+0x2a0] ;  /* 0x000054003c3c77ac */ /* 0x000ee20008000800 */
[----:B------:R-:W1:Y:S01]  /*11a0*/  S2UR UR36, SR_CTAID.Z ;  /* 0x00000000002479c3 */ /* 0x000e620000002700 */
[----:B------:R-:W-:-:S05]  /*11b0*/  CS2R.32 R3, SR_CgaSize ;  /* 0x0000000000037805 */ /* 0x000fca0000008a00 */
[----:B------:R-:W-:-:S05]  /*11c0*/  IMAD R3, R3, -0xa0, RZ ;  /* 0xffffff6003037824 */ /* 0x000fca00078e02ff */
[----:B------:R-:W-:-:S14]  /*11d0*/  R2UR UR57, R3 ;  /* 0x00000000033972ca */ /* 0x000fdc00000e0000 */
[----:B------:R-:W3:Y:S01]  /*11e0*/  LDCU UR57, c[0x0][UR57+0x2a4] ;  /* 0x00005480393977ac */ /* 0x000ee20008000800 */
[----:B------:R-:W3:Y:S01]  /*11f0*/  LDCU UR40, c[0x0][0xb24] ;  /* 0x00016480ff2877ac */ /* 0x000ee20008000800 */
[----:B-1----:R-:W-:Y:S01]  /*1200*/  I2FP.F32.U32 R3, UR7 ;  /* 0x0000000700037c45 */ /* 0x002fe20008201000 */
[----:B------:R-:W1:Y:S04]  /*1210*/  LDCU UR26, c[0x0][0xb30] ;  /* 0x00016600ff1a77ac */ /* 0x000e680008000800 */
[----:B--2---:R-:W-:Y:S01]  /*1220*/  FMUL R3, R3, UR5 ;  /* 0x0000000503037c20 */ /* 0x004fe20008400000 */
[----:B------:R-:W-:Y:S01]  /*1230*/  USHF.L.U32 UR24, UR48, 0xb, URZ ;  /* 0x0000000b30187899 */ /* 0x000fe200080006ff */
[----:B----4-:R-:W-:Y:S01]  /*1240*/  I2FP.F32.U32 R2, UR8 ;  /* 0x0000000800027c45 */ /* 0x010fe20008201000 */
[----:B---3--:R-:W-:-:S03]  /*1250*/  UISETP.GE.AND UP2, UPT, UR23, 0x1, UPT ;  /* 0x000000011700788c */ /* 0x008fc6000bf46270 */
[----:B------:R-:W2:Y:S01]  /*1260*/  F2I.U32.TRUNC.NTZ R3, R3 ;  /* 0x0000000300037305 */ /* 0x000ea2000020f000 */
[----:B------:R-:W-:Y:S01]  /*1270*/  UMOV UR46, UR7 ;  /* 0x00000007002e7c82 */ /* 0x000fe20008000000 */
[----:B------:R-:W-:Y:S01]  /*1280*/  FMUL R2, R2, UR4 ;  /* 0x0000000402027c20 */ /* 0x000fe20008400000 */
[----:B------:R-:W-:-:S05]  /*1290*/  UMOV UR45, UR8 ;  /* 0x00000008002d7c82 */ /* 0x000fca0008000000 */
[----:B------:R-:W3:Y:S01]  /*12a0*/  F2I.U32.TRUNC.NTZ R2, R2 ;  /* 0x0000000200027305 */ /* 0x000ee2000020f000 */
[----:B--2---:R-:W-:Y:S02]  /*12b0*/  R2UR UR4, R3 ;  /* 0x00000000030472ca */ /* 0x004fe400000e0000 */
[----:B---3--:R-:W-:Y:S02]  /*12c0*/  R2UR UR6, R2 ;  /* 0x00000000020672ca */ /* 0x008fe400000e0000 */
[----:B------:R-:W-:-:S09]  /*12d0*/  PRMT R2, RZ, 0x7610, R2 ;  /* 0x00007610ff027816 */ /* 0x000fd20000000002 */
[----:B------:R-:W-:-:S04]  /*12e0*/  UIADD3 UR5, UPT, UPT, -UR4, URZ, URZ ;  /* 0x000000ff04057290 */ /* 0x000fc8000fffe1ff */
[----:B------:R-:W-:Y:S02]  /*12f0*/  UIMAD UR60, UR60, UR5, UR7 ;  /* 0x000000053c3c72a4 */ /* 0x000fe4000f8e0207 */
[----:B------:R-:W-:-:S04]  /*1300*/  UIADD3 UR4, UPT, UPT, -UR6, URZ, URZ ;  /* 0x000000ff06047290 */ /* 0x000fc8000fffe1ff */
[----:B------:R-:W-:Y:S01]  /*1310*/  UIMAD UR57, UR57, UR4, UR8 ;  /* 0x00000004393972a4 */ /* 0x000fe2000f8e0208 */
[----:B-1----:R-:W-:Y:S11]  /*1320*/  BRA.U UP4, `(.L_x_18) ;  /* 0x0000000104247547 */ /* 0x002ff6000b800000 */
[----:B------:R-:W-:Y:S02]  /*1330*/  UISETP.NE.AND UP0, UPT, UR57, URZ, UPT ;  /* 0x000000ff3900728c */ /* 0x000fe4000bf05270 */
[----:B------:R-:W-:Y:S02]  /*1340*/  UISETP.NE.AND UP1, UPT, UR57, 0x1, UPT ;  /* 0x000000013900788c */ /* 0x000fe4000bf25270 */
[----:B------:R-:W-:Y:S02]  /*1350*/  UISETP.EQ.OR UP0, UPT, UR60, URZ, !UP0 ;  /* 0x000000ff3c00728c */ /* 0x000fe4000c702670 */
[----:B------:R-:W-:Y:S02]  /*1360*/  USEL UR4, URZ, 0x2, UP1 ;  /* 0x00000002ff047887 */ /* 0x000fe40008800000 */
[----:B------:R-:W-:Y:S02]  /*1370*/  USEL UR5, URZ, 0x1, !UP0 ;  /* 0x00000001ff057887 */ /* 0x000fe4000c000000 */
[----:B------:R-:W-:-:S04]  /*1380*/  UISETP.NE.AND UP0, UPT, UR60, URZ, UPT ;  /* 0x000000ff3c00728c */ /* 0x000fc8000bf05270 */
[----:B------:R-:W-:-:S04]  /*1390*/  USEL UR4, UR4, 0x2, UP0 ;  /* 0x0000000204047887 */ /* 0x000fc80008000000 */
[----:B------:R-:W-:-:S06]  /*13a0*/  UIADD3 UR4, UPT, UPT, UR5, UR4, URZ ;  /* 0x0000000405047290 */ /* 0x000fcc000fffe0ff */
[----:B------:R-:W-:Y:S02]  /*13b0*/  MOV R2, UR4 ;  /* 0x0000000400027c02 */ /* 0x000fe40008000f00 */
.L_x_18:
[----:B------:R-:W-:Y:S05]  /*13c0*/  BRA.U !UP2, `(.L_x_19) ;  /* 0x000000010ad47547 */ /* 0x000fea000b800000 */
[----:B------:R-:W1:Y:S01]  /*13d0*/  LDCU.128 UR12, c[0x0][0xb10] ;  /* 0x00016200ff0c77ac */ /* 0x000e620008000c00 */
[----:B------:R-:W2:Y:S01]  /*13e0*/  LDCU UR6, c[0x0][0x370] ;  /* 0x00006e00ff0677ac */ /* 0x000ea20008000800 */
[----:B------:R-:W3:Y:S01]  /*13f0*/  LDCU UR5, c[0x0][0x374] ;  /* 0x00006e80ff0577ac */ /* 0x000ee20008000800 */
[----:B------:R-:W4:Y:S01]  /*1400*/  LDCU UR25, c[0x0][0xb0c] ;  /* 0x00016180ff1977ac */ /* 0x000f220008000800 */
[----:B------:R-:W4:Y:S01]  /*1410*/  LDCU UR4, c[0x0][0xb20] ;  /* 0x00016400ff0477ac */ /* 0x000f220008000800 */
[----:B------:R-:W4:Y:S01]  /*1420*/  LDCU.64 UR8, c[0x0][0xb28] ;  /* 0x00016500ff0877ac */ /* 0x000f220008000a00 */
[----:B-1----:R-:W-:Y:S02]  /*1430*/  UISETP.NE.AND UP0, UPT, UR14, 0x1, UPT ;  /* 0x000000010e00788c */ /* 0x002fe4000bf05270 */
[----:B---3--:R-:W-:Y:S02]  /*1440*/  UIMAD.WIDE.U32 UR10, UR5, UR15, URZ ;  /* 0x0000000f050a72a5 */ /* 0x008fe4000f8e00ff */
[----:B--2---:R-:W-:-:S02]  /*1450*/  UIMAD.WIDE.U32 UR18, UR6, UR12, URZ ;  /* 0x0000000c061272a5 */ /* 0x004fc4000f8e00ff */
[----:B----4-:R-:W-:Y:S02]  /*1460*/  UISETP.NE.AND UP1, UPT, UR25, 0x1, UPT ;  /* 0x000000011900788c */ /* 0x010fe4000bf25270 */
[----:B------:R-:W-:Y:S01]  /*1470*/  UISETP.NE.AND UP2, UPT, UR23, 0x1, UPT ;  /* 0x000000011700788c */ /* 0x000fe2000bf45270 */
[----:B------:R-:W-:Y:S02]  /*1480*/  UMOV UR10, UR11 ;  /* 0x0000000b000a7c82 */ /* 0x000fe40008000000 */
[----:B------:R-:W-:Y:S01]  /*1490*/  UMOV UR18, UR19 ;  /* 0x0000001300127c82 */ /* 0x000fe20008000000 */
[----:B------:R-:W-:Y:S02]  /*14a0*/  @UP0 USHF.R.U32.HI UR5, URZ, UR4, UR10 ;  /* 0x00000004ff050299 */ /* 0x000fe4000801160a */
[----:B------:R-:W-:Y:S02]  /*14b0*/  UIMAD.WIDE.U32 UR20, UR45, UR15, URZ ;  /* 0x0000000f2d1472a5 */ /* 0x000fe4000f8e00ff */
[----:B------:R-:W-:-:S02]  /*14c0*/  UIMAD.WIDE.U32 UR10, UR5, UR8, URZ ;  /* 0x00000008050a72a5 */ /* 0x000fc4000f8e00ff */
[----:B------:R-:W-:Y:S02]  /*14d0*/  @UP1 USHF.R.U32.HI UR6, URZ, UR13, UR18 ;  /* 0x0000000dff061299 */ /* 0x000fe40008011612 */
[----:B------:R-:W-:Y:S02]  /*14e0*/  UIMAD.WIDE.U32 UR16, UR46, UR12, URZ ;  /* 0x0000000c2e1072a5 */ /* 0x000fe4000f8e00ff */
[----:B------:R-:W-:Y:S01]  /*14f0*/  UIMAD.WIDE.U32 UR18, UR6, UR8, URZ ;  /* 0x00000008061272a5 */ /* 0x000fe2000f8e00ff */
[----:B------:R-:W-:Y:S01]  /*1500*/  UMOV UR20, UR21 ;  /* 0x0000001500147c82 */ /* 0x000fe20008000000 */
[----:B------:R-:W-:Y:S01]  /*1510*/  UMOV UR10, UR11 ;  /* 0x0000000b000a7c82 */ /* 0x000fe20008000000 */
[----:B------:R-:W-:Y:S02]  /*1520*/  USHF.R.U32.HI UR20, URZ, UR4, UR20 ;  /* 0x00000004ff147299 */ /* 0x000fe40008011614 */
[----:B------:R-:W-:Y:S02]  /*1530*/  @UP2 USHF.R.U32.HI UR5, URZ, UR9, UR10 ;  /* 0x00000009ff052299 */ /* 0x000fe4000801160a */
[----:B------:R-:W-:Y:S01]  /*1540*/  UMOV UR7, UR19 ;  /* 0x0000001300077c82 */ /* 0x000fe20008000000 */
[----:B------:R-:W-:Y:S01]  /*1550*/  UMOV UR16, UR17 ;  /* 0x0000001100107c82 */ /* 0x000fe20008000000 */
[----:B------:R-:W-:-:S02]  /*1560*/  @UP2 USHF.R.U32.HI UR6, URZ, UR9, UR7 ;  /* 0x00000009ff062299 */ /* 0x000fc40008011607 */
[----:B------:R-:W-:Y:S02]  /*1570*/  USHF.R.U32.HI UR13, URZ, UR13, UR16 ;  /* 0x0000000dff0d7299 */ /* 0x000fe40008011610 */
[----:B------:R-:W-:Y:S02]  /*1580*/  USEL UR4, UR45, UR20, !UP0 ;  /* 0x000000142d047287 */ /* 0x000fe4000c000000 */
[----:B------:R-:W-:Y:S02]  /*1590*/  UIMAD UR7, UR5, UR23, URZ ;  /* 0x00000017050772a4 */ /* 0x000fe4000f8e02ff */
[----:B------:R-:W-:Y:S02]  /*15a0*/  USEL UR5, UR46, UR13, !UP1 ;  /* 0x0000000d2e057287 */ /* 0x000fe4000c800000 */
[----:B------:R-:W-:Y:S02]  /*15b0*/  UIMAD UR12, UR6, UR23, URZ ;  /* 0x00000017060c72a4 */ /* 0x000fe4000f8e02ff */
[----:B------:R-:W-:-:S02]  /*15c0*/  UISETP.GE.AND UP0, UPT, UR4, UR7, UPT ;  /* 0x000000070400728c */ /* 0x000fc4000bf06270 */
[----:B------:R-:W-:Y:S02]  /*15d0*/  UIMAD.WIDE.U32 UR10, UR4, UR8, URZ ;  /* 0x00000008040a72a5 */ /* 0x000fe4000f8e00ff */
[----:B------:R-:W-:Y:S02]  /*15e0*/  UISETP.GE.OR UP0, UPT, UR5, UR12, UP0 ;  /* 0x0000000c0500728c */ /* 0x000fe40008706670 */
[----:B------:R-:W-:Y:S02]  /*15f0*/  UIMAD.WIDE.U32 UR12, UR5, UR8, URZ ;  /* 0x00000008050c72a5 */ /* 0x000fe4000f8e00ff */
[----:B------:R-:W-:Y:S01]  /*1600*/  UIADD3 UR10, UPT, UPT, -UR4, URZ, URZ ;  /* 0x000000ff040a7290 */ /* 0x000fe2000fffe1ff */
[----:B------:R-:W-:Y:S01]  /*1610*/  UMOV UR8, UR11 ;  /* 0x0000000b00087c82 */ /* 0x000fe20008000000 */
[----:B------:R-:W-:Y:S02]  /*1620*/  UIADD3 UR11, UPT, UPT, -UR5, URZ, URZ ;  /* 0x000000ff050b7290 */ /* 0x000fe4000fffe1ff */
[----:B------:R-:W-:-:S03]  /*1630*/  USHF.R.U32.HI UR8, URZ, UR9, UR8 ;  /* 0x00000009ff087299 */ /* 0x000fc60008011608 */
[----:B------:R-:W-:Y:S01]  /*1640*/  @!UP0 UMOV UR7, UR13 ;  /* 0x0000000d00078c82 */ /* 0x000fe20008000000 */
[----:B------:R-:W-:Y:S02]  /*1650*/  UIMAD UR45, UR14, UR10, UR45 ;  /* 0x0000000a0e2d72a4 */ /* 0x000fe4000f8e022d */
[----:B------:R-:W-:Y:S02]  /*1660*/  USEL UR8, UR4, UR8, !UP2 ;  /* 0x0000000804087287 */ /* 0x000fe4000d000000 */
[----:B------:R-:W-:Y:S02]  /*1670*/  @!UP0 USHF.R.U32.HI UR7, URZ, UR9, UR7 ;  /* 0x00000009ff078299 */ /* 0x000fe40008011607 */
[----:B------:R-:W-:Y:S02]  /*1680*/  UIADD3 UR9, UPT, UPT, -UR8, URZ, URZ ;  /* 0x000000ff08097290 */ /* 0x000fe4000fffe1ff */
[----:B------:R-:W-:Y:S02]  /*1690*/  @!UP0 USEL UR7, UR5, UR7, !UP2 ;  /* 0x0000000705078287 */ /* 0x000fe4000d000000 */
[----:B------:R-:W-:-:S02]  /*16a0*/  UIMAD UR9, UR23, UR9, UR4 ;  /* 0x00000009170972a4 */ /* 0x000fc4000f8e0204 */
[----:B------:R-:W-:Y:S02]  /*16b0*/  @!UP0 UIADD3 UR8, UPT, UPT, UR8, -UR7, URZ ;  /* 0x8000000708088290 */ /* 0x000fe4000fffe0ff */
[----:B------:R-:W-:Y:S02]  /*16c0*/  @!UP0 UIMAD UR6, UR9, UR6, UR7 ;  /* 0x00000006090682a4 */ /* 0x000fe4000f8e0207 */
[----:B------:R-:W-:Y:S02]  /*16d0*/  @!UP0 UIMAD UR4, UR8, UR23, UR5 ;  /* 0x00000017080482a4 */ /* 0x000fe4000f8e0205 */
[----:B------:R-:W-:Y:S02]  /*16e0*/  UIMAD UR46, UR25, UR11, UR46 ;  /* 0x0000000b192e72a4 */ /* 0x000fe4000f8e022e */
[----:B------:R-:W-:Y:S01]  /*16f0*/  UIMAD UR45, UR4, UR14, UR45 ;  /* 0x0000000e042d72a4 */ /* 0x000fe2000f8e022d */
[----:B------:R-:W-:Y:S02]  /*1700*/  @!UP0 UMOV UR5, UR6 ;  /* 0x0000000600058c82 */ /* 0x000fe40008000000 */
[----:B------:R-:W-:-:S12]  /*1710*/  UIMAD UR46, UR5, UR25, UR46 ;  /* 0x00000019052e72a4 */ /* 0x000fd8000f8e022e */
.L_x_19:
[----:B------:R-:W-:Y:S02]  /*1720*/  UISETP.NE.AND UP1, UPT, UR26, 0x1, UPT ;  /* 0x000000011a00788c */ /* 0x000fe4000bf25270 */
[----:B------:R-:W-:Y:S02]  /*1730*/  UISETP.NE.AND UP0, UPT, UR22, 0x2, UPT ;  /* 0x000000021600788c */ /* 0x000fe4000bf05270 */
[----:B------:R-:W-:-:S05]  /*1740*/  ULOP3.LUT UR21, UR24, 0x800, URZ, 0xc0, !UPT ;  /* 0x0000080018157892 */ /* 0x000fca000f8ec0ff */
[----:B------:R-:W-:Y:S07]  /*1750*/  BRA.U UP1, `(.L_x_20) ;  /* 0x0000000101447547 */ /* 0x000fee000b800000 */
[----:B------:R-:W1:Y:S01]  /*1760*/  LDCU.128 UR8, c[0x0][0xb10] ;  /* 0x00016200ff0877ac */ /* 0x000e620008000c00 */
[----:B------:R-:W2:Y:S01]  /*1770*/  LDCU UR12, c[0x0][0xb0c] ;  /* 0x00016180ff0c77ac */ /* 0x000ea20008000800 */
[----:B------:R-:W3:Y:S01]  /*1780*/  LDCU UR13, c[0x0][0xb20] ;  /* 0x00016400ff0d77ac */ /* 0x000ee20008000800 */
[----:B-1----:R-:W-:Y:S02]  /*1790*/  UIMAD.WIDE.U32 UR6, UR46, UR8, URZ ;  /* 0x000000082e0672a5 */ /* 0x002fe4000f8e00ff */
[----:B------:R-:W-:Y:S02]  /*17a0*/  UIMAD.WIDE.U32 UR4, UR45, UR11, URZ ;  /* 0x0000000b2d0472a5 */ /* 0x000fe4000f8e00ff */
[----:B--2---:R-:W-:Y:S02]  /*17b0*/  UISETP.NE.AND UP2, UPT, UR12, 0x1, UPT ;  /* 0x000000010c00788c */ /* 0x004fe4000bf45270 */
[----:B------:R-:W-:Y:S01]  /*17c0*/  UISETP.NE.AND UP1, UPT, UR10, 0x1, UPT ;  /* 0x000000010a00788c */ /* 0x000fe2000bf25270 */
[----:B------:R-:W-:-:S02]  /*17d0*/  UMOV UR6, UR7 ;  /* 0x0000000700067c82 */ /* 0x000fc40008000000 */
[----:B------:R-:W-:Y:S01]  /*17e0*/  UMOV UR4, UR5 ;  /* 0x0000000500047c82 */ /* 0x000fe20008000000 */
[----:B------:R-:W-:Y:S02]  /*17f0*/  USHF.R.U32.HI UR6, URZ, UR9, UR6 ;  /* 0x00000009ff067299 */ /* 0x000fe40008011606 */
[----:B---3--:R-:W-:Y:S02]  /*1800*/  USHF.R.U32.HI UR4, URZ, UR13, UR4 ;  /* 0x0000000dff047299 */ /* 0x008fe40008011604 */
[----:B------:R-:W-:Y:S02]  /*1810*/  USEL UR5, UR46, UR6, !UP2 ;  /* 0x000000062e057287 */ /* 0x000fe4000d000000 */
[----:B------:R-:W-:-:S04]  /*1820*/  USEL UR4, UR45, UR4, !UP1 ;  /* 0x000000042d047287 */ /* 0x000fc8000c800000 */
[----:B------:R-:W-:Y:S02]  /*1830*/  UIADD3 UR6, UPT, UPT, UR5, -UR4, URZ ;  /* 0x8000000405067290 */ /* 0x000fe4000fffe0ff */
[----:B------:R-:W-:Y:S02]  /*1840*/  UIADD3 UR4, UPT, UPT, -UR5, UR4, URZ ;  /* 0x0000000405047290 */ /* 0x000fe4000fffe1ff */
[----:B------:R-:W-:Y:S02]  /*1850*/  UIMAD UR45, UR6, UR10, UR45 ;  /* 0x0000000a062d72a4 */ /* 0x000fe4000f8e022d */
[----:B------:R-:W-:-:S12]  /*1860*/  UIMAD UR46, UR4, UR12, UR46 ;  /* 0x0000000c042e72a4 */ /* 0x000fd8000f8e022e */
.L_x_20:
[----:B------:R-:W-:Y:S05]  /*1870*/  BRA.U !UP5, `(.L_x_21) ;  /* 0x000000010d0c7547 */ /* 0x000fea000b800000 */
[----:B------:R-:W-:Y:S01]  /*1880*/  UCGABAR_WAIT ;  /* 0x0000000000007dc7 */ /* 0x000fe20008000000 */
[----:B------:R-:W-:Y:S01]  /*1890*/  CCTL.IVALL ;  /* 0x00000000ff00798f */ /* 0x000fe20002000000 */
[----:B------:R-:W-:Y:S05]  /*18a0*/  BRA `(.L_x_22) ;  /* 0x0000000000047947 */ /* 0x000fea0003800000 */
.L_x_21:
[----:B------:R-:W-:Y:S06]  /*18b0*/  BAR.SYNC.DEFER_BLOCKING 0x0 ;  /* 0x0000000000007b1d */ /* 0x000fec0000010000 */
.L_x_22:
[----:B------:R-:W-:Y:S05]  /*18c0*/  BRA.U UP0, `(.L_x_23) ;  /* 0x0000001d00f87547 */ /* 0x000fea000b800000 */
[----:B------:R-:W1:Y:S01]  /*18d0*/  LDCU UR6, c[0x0][0x38c] ;  /* 0x00007180ff0677ac */ /* 0x000e620008000800 */
[----:B------:R-:W-:Y:S01]  /*18e0*/  PLOP3.LUT P1, PT, PT, PT, UP3, 0x80, 0x8 ;  /* 0x000000000008781c */ /* 0x000fe20003f2f038 */
[----:B------:R-:W-:Y:S01]  /*18f0*/  IMAD.MOV.U32 R12, RZ, RZ, 0x1 ;  /* 0x00000001ff0c7424 */ /* 0x000fe200078e00ff */
[----:B------:R-:W-:Y:S01]  /*1900*/  ISETP.EQ.OR P2, PT, R0, RZ, P3 ;  /* 0x000000ff0000720c */ /* 0x000fe20001f42670 */
[----:B------:R-:W-:Y:S01]  /*1910*/  UISETP.NE.AND UP1, UPT, UR22, URZ, UPT ;  /* 0x000000ff1600728c */ /* 0x000fe2000bf25270 */
[----:B------:R-:W-:Y:S02]  /*1920*/  PLOP3.LUT P1, PT, P1, PT, PT, 0x8, 0x80 ;  /* 0x000000000080781c */ /* 0x000fe40000f2e170 */
[----:B------:R-:W-:Y:S01]  /*1930*/  CS2R R10, SRZ ;  /* 0x00000000000a7805 */ /* 0x000fe2000001ff00 */
[----:B------:R-:W-:Y:S01]  /*1940*/  IMAD.MOV.U32 R9, RZ, RZ, RZ ;  /* 0x000000ffff097224 */ /* 0x000fe200078e00ff */
[----:B------:R-:W2:Y:S01]  /*1950*/  LDCU UR39, c[0x0][0x370] ;  /* 0x00006e00ff2777ac */ /* 0x000ea20008000800 */
[----:B------:R-:W-:Y:S01]  /*1960*/  IMAD.MOV.U32 R8, RZ, RZ, 0x1 ;  /* 0x00000001ff087424 */ /* 0x000fe200078e00ff */
[----:B------:R-:W3:Y:S01]  /*1970*/  LDCU.64 UR28, c[0x0][0x348] ;  /* 0x00006900ff1c77ac */ /* 0x000ee20008000a00 */
[----:B------:R-:W-:-:S02]  /*1980*/  USHF.R.U32.HI UR44, URZ, 0x6, UR21 ;  /* 0x00000006ff2c7899 */ /* 0x000fc40008011615 */
[----:B-1----:R-:W-:Y:S02]  /*1990*/  UIADD3 UR5, UPT, UPT, UR6, 0x3f, URZ ;  /* 0x0000003f06057890 */ /* 0x002fe4000fffe0ff */
[----:B------:R-:W-:Y:S02]  /*19a0*/  UIADD3 UR47, UPT, UPT, UR6, 0x7e, URZ ;  /* 0x0000007e062f7890 */ /* 0x000fe4000fffe0ff */
[----:B------:R-:W-:Y:S01]  /*19b0*/  USHF.R.S32.HI UR4, URZ, 0x1f, UR5 ;  /* 0x0000001fff047899 */ /* 0x000fe20008011405 */
[----:B------:R-:W1:Y:S03]  /*19c0*/  LDCU UR38, c[0x0][0x374] ;  /* 0x00006e80ff2677ac */ /* 0x000e660008000800 */
[----:B------:R-:W-:Y:S02]  /*19d0*/  ULEA.HI UR4, UR4, UR5, URZ, 0x6 ;  /* 0x0000000504047291 */ /* 0x000fe4000f8f30ff */
[----:B------:R-:W-:-:S02]  /*19e0*/  USEL UR25, UR34, 0x2, UP1 ;  /* 0x0000000222197887 */ /* 0x000fc40008800000 */
[----:B------:R-:W-:Y:S02]  /*19f0*/  USHF.R.S32.HI UR42, URZ, 0x6, UR4 ;  /* 0x00000006ff2a7899 */ /* 0x000fe40008011404 */
[----:B------:R-:W-:Y:S02]  /*1a00*/  UIADD3 UR4, UPT, UPT, UR6, -0x1, URZ ;  /* 0xffffffff06047890 */ /* 0x000fe4000fffe0ff */
[----:B------:R-:W-:Y:S02]  /*1a10*/  UISETP.LT.U32.AND UP0, UPT, UR42, 0x1b, UPT ;  /* 0x0000001b2a00788c */ /* 0x000fe4000bf01070 */
[----:B------:R-:W-:Y:S02]  /*1a20*/  UISETP.GE.U32.AND UP2, UPT, UR4, -0x7f, UPT ;  /* 0xffffff810400788c */ /* 0x000fe4000bf46070 */
[----:B------:R-:W-:Y:S01]  /*1a30*/  USEL UR41, UR42, 0x1b, UP0 ;  /* 0x0000001b2a297887 */ /* 0x000fe20008000000 */
[----:B------:R-:W-:-:S03]  /*1a40*/  UMOV UR5, URZ ;  /* 0x000000ff00057c82 */ /* 0x000fc60008000000 */
[----:B------:R-:W-:Y:S02]  /*1a50*/  UIADD3 UR24, UPT, UPT, UR41, -0x1, URZ ;  /* 0xffffffff29187890 */ /* 0x000fe4000fffe0ff */
[----:B------:R-:W-:-:S03]  /*1a60*/  UIADD3 UR43, UPT, UPT, UR42, -UR41, URZ ;  /* 0x800000292a2b7290 */ /* 0x000fc6000fffe0ff */
[----:B------:R-:W-:-:S04]  /*1a70*/  @UP2 UIADD3 UR24, UPT, UPT, UR41, URZ, URZ ;  /* 0x000000ff29182290 */ /* 0x000fc8000fffe0ff */
[----:B-123--:R-:W-:-:S12]  /*1a80*/  UIADD3 UR24, UPT, UPT, UR24, 0x1, URZ ;  /* 0x0000000118187890 */ /* 0x00efd8000fffe0ff */
.L_x_43:
[----:B------:R-:W-:Y:S01]  /*1a90*/  UISETP.NE.AND UP0, UPT, UR48, URZ, UPT ;  /* 0x000000ff3000728c */ /* 0x000fe2000bf05270 */
[----:B------:R-:W1:Y:S08]  /*1aa0*/  S2UR UR48, SR_CgaCtaId ;  /* 0x00000000003079c3 */ /* 0x000e700000008800 */
[----:B------:R-:W-:Y:S05]  /*1ab0*/  BRA.U UP0, `(.L_x_24) ;  /* 0x0000000100347547 */ /* 0x000fea000b800000 */
[----:B------:R-:W2:Y:S01]  /*1ac0*/  S2R R0, SR_CgaCtaId ;  /* 0x0000000000007919 */ /* 0x000ea20000008800 */
[----:B------:R-:W-:-:S04]  /*1ad0*/  MOV R2, 0x400 ;  /* 0x0000040000027802 */ /* 0x000fc80000000f00 */
[----:B--2---:R-:W-:Y:S02]  /*1ae0*/  LEA R0, R0, R2, 0x18 ;  /* 0x0000000200007211 */ /* 0x004fe400078ec0ff */
[----:B------:R-:W-:-:S03]  /*1af0*/  SHF.L.U32 R2, R8, 0x1f, RZ ;  /* 0x0000001f08027819 */ /* 0x000fc600000006ff */
[----:B------:R-:W-:-:S04]  /*1b00*/  IMAD R0, R9, 0x8, R0 ;  /* 0x0000000809007824 */ /* 0x000fc800078e0200 */
[----:B------:R-:W2:Y:S02]  /*1b10*/  SYNCS.PHASECHK.TRANS64.TRYWAIT P0, [R0+URZ+0x240], R2 ;  /* 0x00024002000075a7 */ /* 0x000ea400080011ff */
[----:B--2---:R-:W-:Y:S05]  /*1b20*/  @!P0 BRA `(.L_x_25) ;  /* 0x0000005c00048947 */ /* 0x004fea0003800000 */
.L_x_126:
[----:B------:R-:W-:Y:S01]  /*1b30*/  VIADD R9, R9, 0x1 ;  /* 0x0000000109097836 */ /* 0x000fe20000000000 */
[----:B------:R2:W-:Y:S04]  /*1b40*/  SYNCS.ARRIVE.TRANS64.A1T0 RZ, [R0+URZ+0x230], RZ ;  /* 0x000230ff00ff79a7 */ /* 0x0005e800081000ff */
[----:B------:R-:W-:-:S04]  /*1b50*/  ISETP.NE.AND P0, PT, R9, 0x2, PT ;  /* 0x000000020900780c */ /* 0x000fc80003f05270 */
[----:B------:R-:W-:Y:S02]  /*1b60*/  SEL R9, R9, RZ, P0 ;  /* 0x000000ff09097207 */ /* 0x000fe40000000000 */
[----:B--2---:R-:W-:-:S04]  /*1b70*/  SEL R0, RZ, 0x1, P0 ;  /* 0x00000001ff007807 */ /* 0x004fc80000000000 */
[----:B------:R-:W-:-:S07]  /*1b80*/  LOP3.LUT R8, R8, R0, RZ, 0x3c, !PT ;  /* 0x0000000008087212 */ /* 0x000fce00078e3cff */
.L_x_24:
[----:B------:R-:W-:Y:S01]  /*1b90*/  UMOV UR6, 0x400 ;  /* 0x0000040000067882 */ /* 0x000fe20000000000 */
[----:B------:R-:W-:Y:S01]  /*1ba0*/  SHF.L.U32 R0, R12, 0x1f, RZ ;  /* 0x0000001f0c007819 */ /* 0x000fe200000006ff */
[----:B-1----:R-:W-:Y:S02]  /*1bb0*/  ULEA UR6, UR48, UR6, 0x18 ;  /* 0x0000000630067291 */ /* 0x002fe4000f8ec0ff */
[----:B------:R-:W-:Y:S02]  /*1bc0*/  UISETP.GE.U32.AND UP0, UPT, UR47, 0x7f, UPT ;  /* 0x0000007f2f00788c */ /* 0x000fe4000bf06070 */
[----:B------:R-:W-:Y:S02]  /*1bd0*/  ULEA UR4, UR5, UR6, 0x3 ;  /* 0x0000000605047291 */ /* 0x000fe4000f8e18ff */
[----:B------:R-:W-:Y:S02]  /*1be0*/  USHF.L.U32 UR11, UR45, 0x6, URZ ;  /* 0x000000062d0b7899 */ /* 0x000fe400080006ff */
[----:B------:R-:W-:Y:S01]  /*1bf0*/  ULEA UR35, UR46, UR44, 0x6 ;  /* 0x0000002c2e237291 */ /* 0x000fe2000f8e30ff */
[----:B------:R-:W-:-:S04]  /*1c00*/  UMOV UR13, URZ ;  /* 0x000000ff000d7c82 */ /* 0x000fc80008000000 */
[----:B------:R1:W2:Y:S01]  /*1c10*/  SYNCS.PHASECHK.TRANS64.TRYWAIT P0, [UR4+0xd8], R0 ;  /* 0x0000d800ff0075a7 */ /* 0x0002a20008001104 */
[----:B------:R-:W-:Y:S06]  /*1c20*/  BRA.U !UP0, `(.L_x_26) ;  /* 0x0000000108bc7547 */ /* 0x000fec000b800000 */
[----:B------:R-:W-:Y:S01]  /*1c30*/  UMOV UR7, URZ ;  /* 0x000000ff00077c82 */ /* 0x000fe20008000000 */
[----:B------:R-:W-:-:S05]  /*1c40*/  UMOV UR4, UR5 ;  /* 0x0000000500047c82 */ /* 0x000fca0008000000 */
.L_x_32:
[----:B------:R-:W-:Y:S01]  /*1c50*/  ULEA UR33, UR4, UR6, 0x3 ;  /* 0x0000000604217291 */ /* 0x000fe2000f8e18ff */
[----:B--2---:R-:W-:Y:S01]  /*1c60*/  @!P3 MOV R2, 0x2000 ;  /* 0x000020000002b802 */ /* 0x004fe20000000f00 */
[----:B--2-4-:R-:W-:Y:S10]  /*1c70*/  @P0 BRA `(.L_x_27) ;  /* 0x00000000000c0947 */ /* 0x014ff40003800000 */
[----:B------:R-:W-:-:S04]  /*1c80*/  SHF.L.U32 R3, R12, 0x1f, RZ ;  /* 0x0000001f0c037819 */ /* 0x000fc800000006ff */
[----:B------:R-:W2:Y:S02]  /*1c90*/  SYNCS.PHASECHK.TRANS64.TRYWAIT P0, [UR33+0xd8], R3 ;  /* 0x0000d803ff0075a7 */ /* 0x000ea40008001121 */
[----:B--2---:R-:W-:Y:S05]  /*1ca0*/  @!P0 BRA `(.L_x_28) ;  /* 0x0000005800b88947 */ /* 0x004fea0003800000 */
.L_x_27:
[----:B------:R2:W-:Y:S01]  /*1cb0*/  @!P3 SYNCS.ARRIVE.TRANS64 RZ, [UR33], R2 ;  /* 0x00000002ffffb9a7 */ /* 0x0005e20008000021 */
[----:B------:R-:W-:-:S04]  /*1cc0*/  ULOP3.LUT UR5, UR25, 0x2, URZ, 0xfc, !UPT ;  /* 0x0000000219057892 */ /* 0x000fc8000f8efcff */
[----:B------:R-:W-:-:S09]  /*1cd0*/  UISETP.NE.AND UP0, UPT, UR5, 0x2, UPT ;  /* 0x000000020500788c */ /* 0x000fd2000bf05270 */
[----:B------:R-:W-:Y:S05]  /*1ce0*/  BRA.U UP0, `(.L_x_29) ;  /* 0x0000000100047547 */ /* 0x000fea000b800000 */
[----:B------:R-:W-:Y:S05]  /*1cf0*/  BPT.TRAP 0x1 ;  /* 0x000000040000795c */ /* 0x000fea0000300000 */
.L_x_29:
[----:B------:R-:W-:Y:S04]  /*1d00*/  BSSY.RECONVERGENT B0, `(.L_x_30) ;  /* 0x0000003000007945 */ /* 0x000fe80003800200 */
[----:B------:R-:W-:Y:S05]  /*1d10*/  @P2 BRA `(.L_x_31) ;  /* 0x0000000000042947 */ /* 0x000fea0003800000 */
[----:B------:R-:W-:Y:S05]  /*1d20*/  BPT.TRAP 0x1 ;  /* 0x000000040000795c */ /* 0x000fea0000300000 */
.L_x_31:
[----:B------:R-:W-:Y:S05]  /*1d30*/  BSYNC.RECONVERGENT B0 ;  /* 0x0000000000007941 */ /* 0x000fea0003800200 */
.L_x_30:
[----:B------:R-:W-:Y:S02]  /*1d40*/  UIADD3 UR5, UPT, UPT, UR4, 0x1, URZ ;  /* 0x0000000104057890 */ /* 0x000fe4000fffe0ff */
[----:B------:R-:W-:Y:S02]  /*1d50*/  UIADD3 UR16, UP1, UPT, UR28, 0x80, URZ ;  /* 0x000000801c107890 */ /* 0x000fe4000ff3e0ff */
[----:B------:R-:W-:Y:S02]  /*1d60*/  UISETP.NE.AND UP0, UPT, UR5, 0x1b, UPT ;  /* 0x0000001b0500788c */ /* 0x000fe4000bf05270 */
[----:B------:R-:W-:Y:S02]  /*1d70*/  USHF.L.U32 UR34, UR7, 0x6, URZ ;  /* 0x0000000607227899 */ /* 0x000fe400080006ff */
[----:B------:R-:W-:Y:S02]  /*1d80*/  USEL UR9, URZ, 0x1, UP0 ;  /* 0x00000001ff097887 */ /* 0x000fe40008000000 */
[----:B------:R-:W-:-:S02]  /*1d90*/  USEL UR5, UR5, URZ, UP0 ;  /* 0x000000ff05057287 */ /* 0x000fc40008000000 */
[----:B------:R-:W-:Y:S02]  /*1da0*/  UIADD3 UR14, UP0, UPT, UR28, 0x180, URZ ;  /* 0x000001801c0e7890 */ /* 0x000fe4000ff1e0ff */
[----:B------:R-:W-:Y:S01]  /*1db0*/  ULEA UR8, UR5, UR6, 0x3 ;  /* 0x0000000605087291 */ /* 0x000fe2000f8e18ff */
[----:B------:R-:W-:Y:S01]  /*1dc0*/  LOP3.LUT R12, R12, UR9, RZ, 0x3c, !PT ;  /* 0x000000090c0c7c12 */ /* 0x000fe2000f8e3cff */
[----:B------:R-:W-:Y:S02]  /*1dd0*/  UIADD3.X UR17, UPT, UPT, URZ, UR29, URZ, UP1, !UPT ;  /* 0x0000001dff117290 */ /* 0x000fe40008ffe4ff */
[----:B------:R-:W-:Y:S01]  /*1de0*/  UIADD3.X UR15, UPT, UPT, URZ, UR29, URZ, UP0, !UPT ;  /* 0x0000001dff0f7290 */ /* 0x000fe200087fe4ff */
[----:B-1----:R-:W-:Y:S01]  /*1df0*/  SHF.L.U32 R0, R12, 0x1f, RZ ;  /* 0x0000001f0c007819 */ /* 0x002fe200000006ff */
[----:B------:R-:W-:Y:S01]  /*1e00*/  UMOV UR18, 0x0 ;  /* 0x0000000000127882 */ /* 0x000fe20000000000 */
[----:B------:R-:W-:Y:S01]  /*1e10*/  UMOV UR19, 0x10000000 ;  /* 0x1000000000137882 */ /* 0x000fe20000000000 */
[----:B------:R-:W-:Y:S01]  /*1e20*/  UMOV UR12, UR36 ;  /* 0x00000024000c7c82 */ /* 0x000fe20008000000 */
[----:B------:R3:W4:Y:S01]  /*1e30*/  SYNCS.PHASECHK.TRANS64.TRYWAIT P0, [UR8+0xd8], R0 ;  /* 0x0000d800ff0075a7 */ /* 0x0007220008001108 */
[----:B------:R-:W-:Y:S01]  /*1e40*/  USHF.L.U32 UR8, UR4, 0xc, URZ ;  /* 0x0000000c04087899 */ /* 0x000fe200080006ff */
[----:B------:R-:W-:-:S02]  /*1e50*/  UMOV UR9, UR33 ;  /* 0x0000002100097c82 */ /* 0x000fc40008000000 */
[----:B------:R-:W-:Y:S01]  /*1e60*/  UMOV UR4, 0x30000 ;  /* 0x0003000000047882 */ /* 0x000fe20000000000 */
[----:B------:R-:W-:Y:S02]  /*1e70*/  ULOP3.LUT UR32, UR8, UR21, URZ, 0xfc, !UPT ;  /* 0x0000001508207292 */ /* 0x000fe4000f8efcff */
[----:B------:R-:W-:Y:S02]  /*1e80*/  UIADD3 UR8, UPT, UPT, UR6, 0x1d600, UR8 ;  /* 0x0001d60006087890 */ /* 0x000fe4000fffe008 */
[----:B------:R-:W-:Y:S01]  /*1e90*/  UIADD3 UR32, UPT, UPT, UR6, 0x2600, UR32 ;  /* 0x0000260006207890 */ /* 0x000fe2000fffe020 */
[----:B------:R-:W-:Y:S01]  /*1ea0*/  UMOV UR10, UR34 ;  /* 0x00000022000a7c82 */ /* 0x000fe20008000000 */
[----:B------:R-:W-:Y:S01]  /*1eb0*/  UIADD3 UR7, UPT, UPT, UR7, 0x1, URZ ;  /* 0x0000000107077890 */ /* 0x000fe2000fffe0ff */
[----:B------:R-:W-:-:S03]  /*1ec0*/  UMOV UR13, UR24 ;  /* 0x00000018000d7c82 */ /* 0x000fc60008000000 */
[----:B------:R-:W-:-:S03]  /*1ed0*/  UISETP.NE.AND UP0, UPT, UR7, UR24, UPT ;  /* 0x000000180700728c */ /* 0x000fc6000bf05270 */
[----:B------:R1:W-:Y:S01]  /*1ee0*/  UTMALDG.3D.MULTICAST [UR32], [UR16], UR4, desc[UR18] ;  /* 0x00001220100073b4 */ /* 0x0003e20008011804 */
[----:B------:R3:W-:Y:S01]  /*1ef0*/  UTMALDG.3D [UR8], [UR14], desc[UR18] ;  /* 0x000012080e0075b4 */ /* 0x0007e20008011000 */
[----:B-1----:R-:W-:-:S04]  /*1f00*/  UMOV UR4, UR5 ;  /* 0x0000000500047c82 */ /* 0x002fc80008000000 */
[----:B---3--:R-:W-:Y:S05]  /*1f10*/  BRA.U UP0, `(.L_x_32) ;  /* 0xfffffffd004c7547 */ /* 0x008fea000b83ffff */
.L_x_26:
[----:B------:R-:W-:Y:S01]  /*1f20*/  ULEA UR4, UR5, UR6, 0x3 ;  /* 0x0000000605047291 */ /* 0x000fe2000f8e18ff */
[----:B-1----:R-:W-:Y:S01]  /*1f30*/  SHF.L.U32 R0, R12, 0x1f, RZ ;  /* 0x0000001f0c007819 */ /* 0x002fe200000006ff */
[----:B------:R-:W-:Y:S01]  /*1f40*/  @!P1 SYNCS.ARRIVE.TRANS64.A1T0 RZ, [UR6+0x1c8], RZ ;  /* 0x0001c8ffffff99a7 */ /* 0x000fe20008100006 */
[----:B------:R-:W-:-:S06]  /*1f50*/  UISETP.GT.AND UP0, UPT, UR42, UR41, UPT ;  /* 0x000000292a00728c */ /* 0x000fcc000bf04270 */
[----:B--2-4-:R1:W2:Y:S03]  /*1f60*/  SYNCS.PHASECHK.TRANS64.TRYWAIT P0, [UR4+0xd8], R0 ;  /* 0x0000d800ff0075a7 */ /* 0x0142a60008001104 */
[----:B------:R-:W-:Y:S05]  /*1f70*/  BRA.U !UP0, `(.L_x_33) ;  /* 0x0000000108c07547 */ /* 0x000fea000b800000 */
[----:B------:R-:W-:Y:S01]  /*1f80*/  UIADD3 UR26, UPT, UPT, UR43, UR13, URZ ;  /* 0x0000000d2b1a7290 */ /* 0x000fe2000fffe0ff */
[----:B------:R-:W-:-:S11]  /*1f90*/  UMOV UR4, UR5 ;  /* 0x0000000500047c82 */ /* 0x000fd60008000000 */
.L_x_39:
[----:B------:R-:W-:Y:S01]  /*1fa0*/  ULEA UR17, UR4, UR6, 0x3 ;  /* 0x0000000604117291 */ /* 0x000fe2000f8e18ff */
[----:B--2---:R-:W-:Y:S01]  /*1fb0*/  @!P3 MOV R2, 0x2000 ;  /* 0x000020000002b802 */ /* 0x004fe20000000f00 */
[----:B--2-4-:R-:W-:Y:S10]  /*1fc0*/  @P0 BRA `(.L_x_34) ;  /* 0x00000000000c0947 */ /* 0x014ff40003800000 */
[----:B------:R-:W-:-:S04]  /*1fd0*/  SHF.L.U32 R3, R12, 0x1f, RZ ;  /* 0x0000001f0c037819 */ /* 0x000fc800000006ff */
[----:B------:R-:W2:Y:S02]  /*1fe0*/  SYNCS.PHASECHK.TRANS64.TRYWAIT P0, [UR17+0xd8], R3 ;  /* 0x0000d803ff0075a7 */ /* 0x000ea40008001111 */
[----:B--2---:R-:W-:Y:S05]  /*1ff0*/  @!P0 BRA `(.L_x_35) ;  /* 0x0000005400fc8947 */ /* 0x004fea0003800000 */
.L_x_34:
[----:B------:R2:W-:Y:S01]  /*2000*/  @!P3 SYNCS.ARRIVE.TRANS64 RZ, [UR17], R2 ;  /* 0x00000002ffffb9a7 */ /* 0x0005e20008000011 */
[----:B------:R-:W-:-:S04]  /*2010*/  ULOP3.LUT UR5, UR25, 0x2, URZ, 0xfc, !UPT ;  /* 0x0000000219057892 */ /* 0x000fc8000f8efcff */
[----:B------:R-:W-:-:S09]  /*2020*/  UISETP.NE.AND UP0, UPT, UR5, 0x2, UPT ;  /* 0x000000020500788c */ /* 0x000fd2000bf05270 */
[----:B------:R-:W-:Y:S05]  /*2030*/  BRA.U UP0, `(.L_x_36) ;  /* 0x0000000100047547 */ /* 0x000fea000b800000 */
[----:B------:R-:W-:Y:S05]  /*2040*/  BPT.TRAP 0x1 ;  /* 0x000000040000795c */ /* 0x000fea0000300000 */
.L_x_36:
[----:B------:R-:W-:Y:S04]  /*2050*/  BSSY.RECONVERGENT B0, `(.L_x_37) ;  /* 0x0000003000007945 */ /* 0x000fe80003800200 */
[----:B------:R-:W-:Y:S05]  /*2060*/  @P2 BRA `(.L_x_38) ;  /* 0x0000000000042947 */ /* 0x000fea0003800000 */
[----:B------:R-:W-:Y:S05]  /*2070*/  BPT.TRAP 0x1 ;  /* 0x000000040000795c */ /* 0x000fea0000300000 */
.L_x_38:
[----:B------:R-:W-:Y:S05]  /*2080*/  BSYNC.RECONVERGENT B0 ;  /* 0x0000000000007941 */ /* 0x000fea0003800200 */
.L_x_37:
[----:B------:R-:W-:Y:S02]  /*2090*/  UIADD3 UR5, UPT, UPT, UR4, 0x1, URZ ;  /* 0x0000000104057890 */ /* 0x000fe4000fffe0ff */
[----:B------:R-:W-:Y:S02]  /*20a0*/  UIADD3 UR14, UP1, UPT, UR28, 0x80, URZ ;  /* 0x000000801c0e7890 */ /* 0x000fe4000ff3e0ff */
[----:B------:R-:W-:Y:S02]  /*20b0*/  UISETP.NE.AND UP0, UPT, UR5, 0x1b, UPT ;  /* 0x0000001b0500788c */ /* 0x000fe4000bf05270 */
[----:B------:R-:W-:Y:S02]  /*20c0*/  USHF.L.U32 UR18, UR13, 0x6, URZ ;  /* 0x000000060d127899 */ /* 0x000fe400080006ff */
[----:B------:R-:W-:Y:S02]  /*20d0*/  USEL UR8, URZ, 0x1, UP0 ;  /* 0x00000001ff087887 */ /* 0x000fe40008000000 */
[----:B------:R-:W-:-:S02]  /*20e0*/  USEL UR5, UR5, URZ, UP0 ;  /* 0x000000ff05057287 */ /* 0x000fc40008000000 */
[----:B------:R-:W-:Y:S02]  /*20f0*/  UIADD3 UR22, UP0, UPT, UR28, 0x180, URZ ;  /* 0x000001801c167890 */ /* 0x000fe4000ff1e0ff */
[----:B------:R-:W-:Y:S01]  /*2100*/  LOP3.LUT R12, R12, UR8, RZ, 0x3c, !PT ;  /* 0x000000080c0c7c12 */ /* 0x000fe2000f8e3cff */
[----:B------:R-:W-:Y:S02]  /*2110*/  USHF.L.U32 UR8, UR4, 0xc, URZ ;  /* 0x0000000c04087899 */ /* 0x000fe400080006ff */
[----:B------:R-:W-:Y:S01]  /*2120*/  ULEA UR7, UR5, UR6, 0x3 ;  /* 0x0000000605077291 */ /* 0x000fe2000f8e18ff */
[----:B-1----:R-:W-:Y:S01]  /*2130*/  SHF.L.U32 R0, R12, 0x1f, RZ ;  /* 0x0000001f0c007819 */ /* 0x002fe200000006ff */
[----:B------:R-:W-:Y:S02]  /*2140*/  ULOP3.LUT UR16, UR8, UR21, URZ, 0xfc, !UPT ;  /* 0x0000001508107292 */ /* 0x000fe4000f8efcff */
[----:B------:R-:W-:Y:S02]  /*2150*/  UIADD3.X UR15, UPT, UPT, URZ, UR29, URZ, UP1, !UPT ;  /* 0x0000001dff0f7290 */ /* 0x000fe40008ffe4ff */
[----:B------:R-:W-:-:S02]  /*2160*/  UIADD3 UR16, UPT, UPT, UR6, 0x2600, UR16 ;  /* 0x0000260006107890 */ /* 0x000fc4000fffe010 */
[----:B------:R-:W-:Y:S01]  /*2170*/  UIADD3 UR8, UPT, UPT, UR6, 0x1d600, UR8 ;  /* 0x0001d60006087890 */ /* 0x000fe2000fffe008 */
[----:B------:R3:W4:Y:S01]  /*2180*/  SYNCS.PHASECHK.TRANS64.TRYWAIT P0, [UR7+0xd8], R0 ;  /* 0x0000d800ff0075a7 */ /* 0x0007220008001107 */
[----:B------:R-:W-:Y:S01]  /*2190*/  UIADD3.X UR23, UPT, UPT, URZ, UR29, URZ, UP0, !UPT ;  /* 0x0000001dff177290 */ /* 0x000fe200087fe4ff */
[----:B------:R-:W-:Y:S01]  /*21a0*/  UMOV UR4, 0x30000 ;  /* 0x0003000000047882 */ /* 0x000fe20000000000 */
[----:B------:R-:W-:Y:S01]  /*21b0*/  UMOV UR30, 0x0 ;  /* 0x00000000001e7882 */ /* 0x000fe20000000000 */
[----:B------:R-:W-:Y:S01]  /*21c0*/  UMOV UR31, 0x10000000 ;  /* 0x10000000001f7882 */ /* 0x000fe20000000000 */
[----:B------:R-:W-:Y:S01]  /*21d0*/  UMOV UR19, UR35 ;  /* 0x0000002300137c82 */ /* 0x000fe20008000000 */
[----:B------:R-:W-:Y:S01]  /*21e0*/  UMOV UR20, UR36 ;  /* 0x0000002400147c82 */ /* 0x000fe20008000000 */
[----:B------:R-:W-:Y:S01]  /*21f0*/  UMOV UR12, UR36 ;  /* 0x00000024000c7c82 */ /* 0x000fe20008000000 */
[----:B------:R-:W-:Y:S01]  /*2200*/  UMOV UR9, UR17 ;  /* 0x0000001100097c82 */ /* 0x000fe20008000000 */
[----:B------:R-:W-:Y:S01]  /*2210*/  UMOV UR10, UR18 ;  /* 0x00000012000a7c82 */ /* 0x000fe20008000000 */
[----:B------:R1:W-:Y:S01]  /*2220*/  UTMALDG.3D.MULTICAST [UR16], [UR14], UR4, desc[UR30] ;  /* 0x00001e100e0073b4 */ /* 0x0003e20008011804 */
[----:B------:R-:W-:-:S04]  /*2230*/  UIADD3 UR13, UPT, UPT, UR13, 0x1, URZ ;  /* 0x000000010d0d7890 */ /* 0x000fc8000fffe0ff */
[----:B------:R-:W-:Y:S01]  /*2240*/  UISETP.NE.AND UP0, UPT, UR13, UR26, UPT ;  /* 0x0000001a0d00728c */ /* 0x000fe2000bf05270 */
[----:B------:R3:W-:Y:S01]  /*2250*/  UTMALDG.3D [UR8], [UR22], desc[UR30] ;  /* 0x00001e08160075b4 */ /* 0x0007e20008011000 */
[----:B-1----:R-:W-:-:S07]  /*2260*/  UMOV UR4, UR5 ;  /* 0x0000000500047c82 */ /* 0x002fce0008000000 */
[----:B---3--:R-:W-:Y:S05]  /*2270*/  BRA.U UP0, `(.L_x_39) ;  /* 0xfffffffd00487547 */ /* 0x008fea000b83ffff */
.L_x_33:
[C---:B------:R-:W-:Y:S01]  /*2280*/  LEA R3, R11.reuse, UR6, 0x3 ;  /* 0x000000060b037c11 */ /* 0x040fe2000f8e18ff */
[----:B------:R-:W-:Y:S01]  /*2290*/  NOP ;  /* 0x0000000000007918 */ /* 0x000fe20000000000 */
[----:B-1----:R-:W-:Y:S02]  /*22a0*/  SHF.L.U32 R0, R10, 0x1f, RZ ;  /* 0x0000001f0a007819 */ /* 0x002fe400000006ff */
[----:B------:R-:W-:Y:S02]  /*22b0*/  LEA R4, R11, UR6, 0x4 ;  /* 0x000000060b047c11 */ /* 0x000fe4000f8e20ff */
[----:B--2-4-:R-:W1:Y:S02]  /*22c0*/  SYNCS.PHASECHK.TRANS64.TRYWAIT P0, [R3+URZ+0x1d0], R0 ;  /* 0x0001d000030075a7 */ /* 0x014e6400080011ff */
[----:B-1----:R-:W-:Y:S05]  /*22d0*/  @!P0 BRA `(.L_x_40) ;  /* 0x00000054005c8947 */ /* 0x002fea0003800000 */
.L_x_129:
[----:B------:R-:W2:Y:S01]  /*22e0*/  LDS.128 R4, [R4+0x260] ;  /* 0x0002600004047984 */ /* 0x000ea20000000c00 */
[----:B------:R-:W-:Y:S01]  /*22f0*/  UISETP.GE.AND UP0, UPT, UR40, 0x1, UPT ;  /* 0x000000012800788c */ /* 0x000fe2000bf06270 */
[----:B------:R-:W-:Y:S01]  /*2300*/  @!PT LDS RZ, [RZ] ;  /* 0x00000000fffff984 */ /* 0x000fe20000000800 */
[----:B------:R-:W-:Y:S01]  /*2310*/  @!PT LDS RZ, [RZ] ;  /* 0x00000000fffff984 */ /* 0x000fe20000000800 */
[----:B------:R-:W-:Y:S01]  /*2320*/  @!PT LDS RZ, [RZ] ;  /* 0x00000000fffff984 */ /* 0x000fe20000000800 */
[----:B------:R-:W-:Y:S01]  /*2330*/  @!PT LDS RZ, [RZ] ;  /* 0x00000000fffff984 */ /* 0x000fe20000000800 */
[----:B------:R3:W-:Y:S06]  /*2340*/  MEMBAR.ALL.CTA ;  /* 0x0000000000007992 */ /* 0x0007ec0000008000 */
[----:B---3--:R-:W3:Y:S01]  /*2350*/  FENCE.VIEW.ASYNC.S ;  /* 0x00000000000073c6 */ /* 0x008ee20000000000 */
[----:B--2---:R-:W-:-:S13]  /*2360*/  LOP3.LUT P0, RZ, R6, 0x1, RZ, 0xc0, !PT ;  /* 0x0000000106ff7812 */ /* 0x004fda000780c0ff */
[----:B---3--:R-:W-:Y:S01]  /*2370*/  VOTEU.ANY UP1, P0 ;  /* 0x0000000000ff7886 */ /* 0x008fe20000020100 */
[----:B------:R-:W-:-:S13]  /*2380*/  PLOP3.LUT P0, PT, PT, PT, UP1, 0x80, 0x8 ;  /* 0x000000000008781c */ /* 0x000fda0003f0f018 */
[----:B-1----:R-:W-:Y:S02]  /*2390*/  @P0 LOP3.LUT R0, R5, 0xffff, RZ, 0xc0, !PT ;  /* 0x0000ffff05000812 */ /* 0x002fe400078ec0ff */
[----:B------:R-:W-:Y:S02]  /*23a0*/  @P0 MOV R2, R4 ;  /* 0x0000000400020202 */ /* 0x000fe40000000f00 */
[----:B------:R-:W-:Y:S01]  /*23b0*/  @P0 R2UR UR7, R0 ;  /* 0x00000000000702ca */ /* 0x000fe200000e0000 */
[----:B------:R-:W-:Y:S01]  /*23c0*/  VIADD R0, R3, 0x1e0 ;  /* 0x000001e003007836 */ /* 0x000fe20000000000 */
[----:B------:R-:W-:Y:S02]  /*23d0*/  @P0 SHF.R.U32.HI R4, RZ, 0x10, R5 ;  /* 0x00000010ff040819 */ /* 0x000fe40000011605 */
[----:B------:R-:W-:Y:S02]  /*23e0*/  @P0 R2UR UR8, R2 ;  /* 0x00000000020802ca */ /* 0x000fe400000e0000 */
[----:B------:R-:W-:-:S02]  /*23f0*/  PRMT R0, RZ, 0x654, R0 ;  /* 0x00000654ff007816 */ /* 0x000fc40000000000 */
[----:B------:R-:W-:Y:S02]  /*2400*/  @P0 R2UR UR4, R4 ;  /* 0x00000000040402ca */ /* 0x000fe400000e0000 */
[----:B------:R1:W-:Y:S03]  /*2410*/  SYNCS.ARRIVE.TRANS64.RED.A1T0 RZ, [R0+URZ], RZ ;  /* 0x000000ff00ff79a7 */ /* 0x0003e600081004ff */
[----:B------:R-:W-:-:S04]  /*2420*/  @UP1 UMOV UR27, UR7 ;  /* 0x00000007001b1c82 */ /* 0x000fc80008000000 */
[----:B------:R-:W-:-:S04]  /*2430*/  @UP1 UMOV UR37, UR8 ;  /* 0x0000000800251c82 */ /* 0x000fc80008000000 */
[----:B------:R-:W-:Y:S01]  /*2440*/  @UP1 UMOV UR36, UR4 ;  /* 0x0000000400241c82 */ /* 0x000fe20008000000 */
[----:B------:R-:W-:Y:S05]  /*2450*/  BRA.U !UP0, `(.L_x_41) ;  /* 0x0000000108d47547 */ /* 0x000fea000b800000 */
[----:B------:R-:W2:Y:S01]  /*2460*/  LDCU.128 UR12, c[0x0][0xb10] ;  /* 0x00016200ff0c77ac */ /* 0x000ea20008000c00 */
[----:B------:R-:W3:Y:S01]  /*2470*/  LDCU UR26, c[0x0][0xb20] ;  /* 0x00016400ff1a77ac */ /* 0x000ee20008000800 */
[----:B------:R-:W4:Y:S01]  /*2480*/  LDCU UR20, c[0x0][0xb0c] ;  /* 0x00016180ff1477ac */ /* 0x000f220008000800 */
[----:B------:R-:W1:Y:S01]  /*2490*/  LDCU.64 UR10, c[0x0][0xb28] ;  /* 0x00016500ff0a77ac */ /* 0x000e620008000a00 */
[----:B------:R-:W-:Y:S02]  /*24a0*/  UISETP.NE.AND UP3, UPT, UR40, 0x1, UPT ;  /* 0x000000012800788c */ /* 0x000fe4000bf65270 */
[----:B--2---:R-:W-:Y:S02]  /*24b0*/  UIMAD.WIDE.U32 UR16, UR38, UR15, URZ ;  /* 0x0000000f261072a5 */ /* 0x004fe4000f8e00ff */
[----:B------:R-:W-:Y:S02]  /*24c0*/  UIMAD.WIDE.U32 UR8, UR39, UR12, URZ ;  /* 0x0000000c270872a5 */ /* 0x000fe4000f8e00ff */
[----:B------:R-:W-:-:S02]  /*24d0*/  UISETP.NE.AND UP0, UPT, UR14, 0x1, UPT ;  /* 0x000000010e00788c */ /* 0x000fc4000bf05270 */
[----:B------:R-:W-:Y:S01]  /*24e0*/  UIMAD.WIDE.U32 UR22, UR27, UR15, URZ ;  /* 0x0000000f1b1672a5 */ /* 0x000fe2000f8e00ff */
[----:B------:R-:W-:Y:S02]  /*24f0*/  UMOV UR16, UR17 ;  /* 0x0000001100107c82 */ /* 0x000fe40008000000 */
[----:B------:R-:W-:Y:S01]  /*2500*/  UMOV UR8, UR9 ;  /* 0x0000000900087c82 */ /* 0x000fe20008000000 */
[----:B---3--:R-:W-:Y:S02]  /*2510*/  USHF.R.U32.HI UR16, URZ, UR26, UR16 ;  /* 0x0000001aff107299 */ /* 0x008fe40008011610 */
[----:B----4-:R-:W-:Y:S02]  /*2520*/  UISETP.NE.AND UP2, UPT, UR20, 0x1, UPT ;  /* 0x000000011400788c */ /* 0x010fe4000bf45270 */
[----:B------:R-:W-:Y:S02]  /*2530*/  USHF.R.U32.HI UR8, URZ, UR13, UR8 ;  /* 0x0000000dff087299 */ /* 0x000fe40008011608 */
[----:B------:R-:W-:-:S02]  /*2540*/  USEL UR7, UR38, UR16, !UP0 ;  /* 0x0000001026077287 */ /* 0x000fc4000c000000 */
[----:B------:R-:W-:Y:S02]  /*2550*/  USEL UR8, UR39, UR8, !UP2 ;  /* 0x0000000827087287 */ /* 0x000fe4000d000000 */
[----:B-1----:R-:W-:Y:S01]  /*2560*/  UIMAD.WIDE.U32 UR16, UR7, UR10, URZ ;  /* 0x0000000a071072a5 */ /* 0x002fe2000f8e00ff */
[----:B------:R-:W-:Y:S01]  /*2570*/  UMOV UR4, UR23 ;  /* 0x0000001700047c82 */ /* 0x000fe20008000000 */
[----:B------:R-:W-:Y:S02]  /*2580*/  UIMAD.WIDE.U32 UR18, UR37, UR12, URZ ;  /* 0x0000000c251272a5 */ /* 0x000fe4000f8e00ff */
[----:B------:R-:W-:-:S03]  /*2590*/  UIMAD.WIDE.U32 UR22, UR8, UR10, URZ ;  /* 0x0000000a081672a5 */ /* 0x000fc6000f8e00ff */
[----:B------:R-:W-:Y:S01]  /*25a0*/  UMOV UR16, UR17 ;  /* 0x0000001100107c82 */ /* 0x000fe20008000000 */
[----:B------:R-:W-:Y:S02]  /*25b0*/  USHF.R.U32.HI UR4, URZ, UR26, UR4 ;  /* 0x0000001aff047299 */ /* 0x000fe40008011604 */
[----:B------:R-:W-:Y:S01]  /*25c0*/  @UP3 USHF.R.U32.HI UR7, URZ, UR11, UR16 ;  /* 0x0000000bff073299 */ /* 0x000fe20008011610 */
[----:B------:R-:W-:Y:S01]  /*25d0*/  UMOV UR18, UR19 ;  /* 0x0000001300127c82 */ /* 0x000fe20008000000 */
[----:B------:R-:W-:Y:S01]  /*25e0*/  UMOV UR22, UR23 ;  /* 0x0000001700167c82 */ /* 0x000fe20008000000 */
[----:B------:R-:W-:Y:S02]  /*25f0*/  USHF.R.U32.HI UR13, URZ, UR13, UR18 ;  /* 0x0000000dff0d7299 */ /* 0x000fe40008011612 */
[----:B------:R-:W-:Y:S02]  /*2600*/  USEL UR4, UR27, UR4, !UP0 ;  /* 0x000000041b047287 */ /* 0x000fe4000c000000 */
[----:B------:R-:W-:-:S02]  /*2610*/  @UP3 USHF.R.U32.HI UR8, URZ, UR11, UR22 ;  /* 0x0000000bff083299 */ /* 0x000fc40008011616 */
[----:B------:R-:W-:Y:S02]  /*2620*/  UIMAD UR9, UR40, UR7, URZ ;  /* 0x00000007280972a4 */ /* 0x000fe4000f8e02ff */
[----:B------:R-:W-:Y:S02]  /*2630*/  USEL UR7, UR37, UR13, !UP2 ;  /* 0x0000000d25077287 */ /* 0x000fe4000d000000 */
[----:B------:R-:W-:Y:S02]  /*2640*/  UIMAD UR12, UR40, UR8, URZ ;  /* 0x00000008280c72a4 */ /* 0x000fe4000f8e02ff */
[----:B------:R-:W-:Y:S02]  /*2650*/  UISETP.GE.AND UP0, UPT, UR4, UR9, UPT ;  /* 0x000000090400728c */ /* 0x000fe4000bf06270 */
[----:B------:R-:W-:Y:S02]  /*2660*/  UIMAD.WIDE.U32 UR16, UR4, UR10, URZ ;  /* 0x0000000a041072a5 */ /* 0x000fe4000f8e00ff */
[----:B------:R-:W-:-:S02]  /*2670*/  UISETP.GE.OR UP0, UPT, UR7, UR12, UP0 ;  /* 0x0000000c0700728c */ /* 0x000fc40008706670 */
        /* <DEDUP_REMOVED lines=19> */
.L_x_41:
[----:B------:R-:W2:Y:S02]  /*27b0*/  LDCU UR4, c[0x0][0xb30] ;  /* 0x00016600ff0477ac */ /* 0x000ea40008000800 */
[----:B--2---:R-:W-:-:S09]  /*27c0*/  UISETP.NE.AND UP0, UPT, UR4, 0x1, UPT ;  /* 0x000000010400788c */ /* 0x004fd2000bf05270 */
[----:B------:R-:W-:Y:S05]  /*27d0*/  BRA.U UP0, `(.L_x_42) ;  /* 0x0000000100447547 */ /* 0x000fea000b800000 */
[----:B------:R-:W2:Y:S01]  /*27e0*/  LDCU.128 UR12, c[0x0][0xb10] ;  /* 0x00016200ff0c77ac */ /* 0x000ea20008000c00 */
[----:B------:R-:W3:Y:S01]  /*27f0*/  LDCU UR16, c[0x0][0xb0c] ;  /* 0x00016180ff1077ac */ /* 0x000ee20008000800 */
[----:B------:R-:W4:Y:S01]  /*2800*/  LDCU UR17, c[0x0][0xb20] ;  /* 0x00016400ff1177ac */ /* 0x000f220008000800 */
[----:B--2---:R-:W-:Y:S02]  /*2810*/  UIMAD.WIDE.U32 UR10, UR37, UR12, URZ ;  /* 0x0000000c250a72a5 */ /* 0x004fe4000f8e00ff */
[----:B------:R-:W-:Y:S02]  /*2820*/  UIMAD.WIDE.U32 UR8, UR27, UR15, URZ ;  /* 0x0000000f1b0872a5 */ /* 0x000fe4000f8e00ff */
[----:B---3--:R-:W-:Y:S02]  /*2830*/  UISETP.NE.AND UP2, UPT, UR16, 0x1, UPT ;  /* 0x000000011000788c */ /* 0x008fe4000bf45270 */
[----:B------:R-:W-:Y:S01]  /*2840*/  UISETP.NE.AND UP0, UPT, UR14, 0x1, UPT ;  /* 0x000000010e00788c */ /* 0x000fe2000bf05270 */
[----:B------:R-:W-:-:S02]  /*2850*/  UMOV UR7, UR11 ;  /* 0x0000000b00077c82 */ /* 0x000fc40008000000 */
[----:B------:R-:W-:Y:S01]  /*2860*/  UMOV UR4, UR9 ;  /* 0x0000000900047c82 */ /* 0x000fe20008000000 */
[----:B------:R-:W-:Y:S02]  /*2870*/  USHF.R.U32.HI UR7, URZ, UR13, UR7 ;  /* 0x0000000dff077299 */ /* 0x000fe40008011607 */
[----:B----4-:R-:W-:Y:S02]  /*2880*/  USHF.R.U32.HI UR4, URZ, UR17, UR4 ;  /* 0x00000011ff047299 */ /* 0x010fe40008011604 */
[----:B------:R-:W-:Y:S02]  /*2890*/  USEL UR7, UR37, UR7, !UP2 ;  /* 0x0000000725077287 */ /* 0x000fe4000d000000 */
[----:B------:R-:W-:-:S04]  /*28a0*/  USEL UR4, UR27, UR4, !UP0 ;  /* 0x000000041b047287 */ /* 0x000fc8000c000000 */
[----:B------:R-:W-:Y:S02]  /*28b0*/  UIADD3 UR8, UPT, UPT, UR7, -UR4, URZ ;  /* 0x8000000407087290 */ /* 0x000fe4000fffe0ff */
[----:B------:R-:W-:Y:S02]  /*28c0*/  UIADD3 UR4, UPT, UPT, -UR7, UR4, URZ ;  /* 0x0000000407047290 */ /* 0x000fe4000fffe1ff */
[----:B------:R-:W-:Y:S02]  /*28d0*/  UIMAD UR27, UR8, UR14, UR27 ;  /* 0x0000000e081b72a4 */ /* 0x000fe4000f8e021b */
[----:B------:R-:W-:-:S12]  /*28e0*/  UIMAD UR37, UR4, UR16, UR37 ;  /* 0x00000010042572a4 */ /* 0x000fd8000f8e0225 */
.L_x_42:
[----:B------:R-:W-:Y:S01]  /*28f0*/  VIADD R11, R11, 0x1 ;  /* 0x000000010b0b7836 */ /* 0x000fe20000000000 */
[----:B------:R-:W-:Y:S01]  /*2900*/  PLOP3.LUT P1, PT, PT, PT, PT, 0x80, 0x8 ;  /* 0x000000000008781c */ /* 0x000fe20003f2f070 */
[----:B------:R-:W-:Y:S02]  /*2910*/  UIADD3 UR46, UPT, UPT, UR37, UR60, URZ ;  /* 0x0000003c252e7290 */ /* 0x000fe4000fffe0ff */
[----:B------:R-:W-:Y:S01]  /*2920*/  UIADD3 UR45, UPT, UPT, UR27, UR57, URZ ;  /* 0x000000391b2d7290 */ /* 0x000fe2000fffe0ff */
[----:B------:R-:W-:-:S04]  /*2930*/  ISETP.NE.AND P0, PT, R11, 0x2, PT ;  /* 0x000000020b00780c */ /* 0x000fc80003f05270 */
[----:B-1----:R-:W-:Y:S02]  /*2940*/  SEL R0, RZ, 0x1, P0 ;  /* 0x00000001ff007807 */ /* 0x002fe40000000000 */
[----:B------:R-:W-:Y:S02]  /*2950*/  SEL R11, R11, RZ, P0 ;  /* 0x000000ff0b0b7207 */ /* 0x000fe40000000000 */
[----:B------:R-:W-:Y:S01]  /*2960*/  LOP3.LUT R10, R10, R0, RZ, 0x3c, !PT ;  /* 0x000000000a0a7212 */ /* 0x000fe200078e3cff */
[----:B------:R-:W-:Y:S06]  /*2970*/  BRA.U UP1, `(.L_x_43) ;  /* 0xfffffff101447547 */ /* 0x000fec000b83ffff */
[----:B------:R-:W-:Y:S01]  /*2980*/  UIADD3 UR7, UPT, UPT, UR6, 0xd8, URZ ;  /* 0x000000d806077890 */ /* 0x000fe2000fffe0ff */
[----:B------:R-:W-:-:S03]  /*2990*/  SHF.L.U32 R2, R12, 0x1f, RZ ;  /* 0x0000001f0c027819 */ /* 0x000fc600000006ff */
[----:B------:R-:W-:-:S09]  /*29a0*/  ULEA UR4, UR5, UR7, 0x3 ;  /* 0x0000000705047291 */ /* 0x000fd2000f8e18ff */
[----:B------:R-:W1:Y:S02]  /*29b0*/  SYNCS.PHASECHK.TRANS64.TRYWAIT P0, [UR4], R2 ;  /* 0x00000002ff0075a7 */ /* 0x000e640008001104 */
[----:B-1----:R-:W-:Y:S05]  /*29c0*/  @!P0 BRA `(.L_x_44) ;  /* 0x0000004c00b48947 */ /* 0x002fea0003800000 */
.L_x_131:
[----:B------:R-:W-:-:S04]  /*29d0*/  UIADD3 UR4, UPT, UPT, UR5, 0x1, URZ ;  /* 0x0000000105047890 */ /* 0x000fc8000fffe0ff */
[----:B------:R-:W-:-:S04]  /*29e0*/  UISETP.NE.AND UP0, UPT, UR4, 0x1b, UPT ;  /* 0x0000001b0400788c */ /* 0x000fc8000bf05270 */
[----:B------:R-:W-:Y:S02]  /*29f0*/  USEL UR6, URZ, 0x1, UP0 ;  /* 0x00000001ff067887 */ /* 0x000fe40008000000 */
[----:B------:R-:W-:-:S04]  /*2a00*/  USEL UR4, UR4, URZ, UP0 ;  /* 0x000000ff04047287 */ /* 0x000fc80008000000 */
[----:B------:R-:W-:Y:S01]  /*2a10*/  ULEA UR5, UR4, UR7, 0x3 ;  /* 0x0000000704057291 */ /* 0x000fe2000f8e18ff */
[----:B-1----:R-:W-:-:S04]  /*2a20*/  LOP3.LUT R2, R12, UR6, RZ, 0x3c, !PT ;  /* 0x000000060c027c12 */ /* 0x002fc8000f8e3cff */
[----:B------:R-:W-:-:S04]  /*2a30*/  SHF.L.U32 R3, R2, 0x1f, RZ ;  /* 0x0000001f02037819 */ /* 0x000fc800000006ff */
[----:B------:R-:W1:Y:S02]  /*2a40*/  SYNCS.PHASECHK.TRANS64.TRYWAIT P0, [UR5], R3 ;  /* 0x00000003ff0075a7 */ /* 0x000e640008001105 */
[----:B-1----:R-:W-:Y:S05]  /*2a50*/  @!P0 BRA `(.L_x_45) ;  /* 0x0000004c00a88947 */ /* 0x002fea0003800000 */
.L_x_133:
[----:B------:R-:W-:-:S04]  /*2a60*/  UIADD3 UR4, UPT, UPT, UR4, 0x1, URZ ;  /* 0x0000000104047890 */ /* 0x000fc8000fffe0ff */
[----:B------:R-:W-:-:S04]  /*2a70*/  UISETP.NE.AND UP0, UPT, UR4, 0x1b, UPT ;  /* 0x0000001b0400788c */ /* 0x000fc8000bf05270 */
[----:B------:R-:W-:Y:S02]  /*2a80*/  USEL UR6, URZ, 0x1, UP0 ;  /* 0x00000001ff067887 */ /* 0x000fe40008000000 */
[----:B------:R-:W-:-:S04]  /*2a90*/  USEL UR4, UR4, URZ, UP0 ;  /* 0x000000ff04047287 */ /* 0x000fc80008000000 */
[----:B------:R-:W-:Y:S01]  /*2aa0*/  ULEA UR5, UR4, UR7, 0x3 ;  /* 0x0000000704057291 */ /* 0x000fe2000f8e18ff */
[----:B------:R-:W-:-:S04]  /*2ab0*/  LOP3.LUT R2, R2, UR6, RZ, 0x3c, !PT ;  /* 0x0000000602027c12 */ /* 0x000fc8000f8e3cff */
[----:B-1----:R-:W-:-:S04]  /*2ac0*/  SHF.L.U32 R3, R2, 0x1f, RZ ;  /* 0x0000001f02037819 */ /* 0x002fc800000006ff */
[----:B------:R-:W1:Y:S02]  /*2ad0*/  SYNCS.PHASECHK.TRANS64.TRYWAIT P0, [UR5], R3 ;  /* 0x00000003ff0075a7 */ /* 0x000e640008001105 */
[----:B-1----:R-:W-:Y:S05]  /*2ae0*/  @!P0 BRA `(.L_x_46) ;  /* 0x0000004c009c8947 */ /* 0x002fea0003800000 */
.L_x_135:
        /* <DEDUP_REMOVED lines=9> */
.L_x_137:
        /* <DEDUP_REMOVED lines=9> */
.L_x_139:
        /* <DEDUP_REMOVED lines=9> */
.L_x_141:
        /* <DEDUP_REMOVED lines=9> */
.L_x_143:
        /* <DEDUP_REMOVED lines=9> */
.L_x_145:
        /* <DEDUP_REMOVED lines=9> */
.L_x_147:
        /* <DEDUP_REMOVED lines=9> */
.L_x_149:
        /* <DEDUP_REMOVED lines=9> */
.L_x_151:
        /* <DEDUP_REMOVED lines=9> */
.L_x_153:
        /* <DEDUP_REMOVED lines=9> */
.L_x_155:
        /* <DEDUP_REMOVED lines=9> */
.L_x_157:
        /* <DEDUP_REMOVED lines=9> */
.L_x_159:
        /* <DEDUP_REMOVED lines=9> */
.L_x_161:
        /* <DEDUP_REMOVED lines=9> */
.L_x_163:
        /* <DEDUP_REMOVED lines=9> */
.L_x_165:
        /* <DEDUP_REMOVED lines=9> */
.L_x_167:
        /* <DEDUP_REMOVED lines=9> */
.L_x_169:
        /* <DEDUP_REMOVED lines=9> */
.L_x_171:
        /* <DEDUP_REMOVED lines=9> */
.L_x_173:
        /* <DEDUP_REMOVED lines=9> */
.L_x_175:
        /* <DEDUP_REMOVED lines=9> */
.L_x_177:
        /* <DEDUP_REMOVED lines=9> */
.L_x_179:
        /* <DEDUP_REMOVED lines=9> */
.L_x_181:
[----:B------:R-:W-:-:S04]  /*37e0*/  UIADD3 UR4, UPT, UPT, UR4, 0x1, URZ ;  /* 0x0000000104047890 */ /* 0x000fc8000fffe0ff */
[----:B------:R-:W-:-:S04]  /*37f0*/  UISETP.NE.AND UP0, UPT, UR4, 0x1b, UPT ;  /* 0x0000001b0400788c */ /* 0x000fc8000bf05270 */
[----:B------:R-:W-:Y:S02]  /*3800*/  USEL UR5, URZ, 0x1, UP0 ;  /* 0x00000001ff057887 */ /* 0x000fe40008000000 */
[----:B------:R-:W-:-:S04]  /*3810*/  USEL UR4, UR4, URZ, UP0 ;  /* 0x000000ff04047287 */ /* 0x000fc80008000000 */
[----:B------:R-:W-:Y:S01]  /*3820*/  ULEA UR4, UR4, UR7, 0x3 ;  /* 0x0000000704047291 */ /* 0x000fe2000f8e18ff */
[----:B------:R-:W-:-:S04]  /*3830*/  LOP3.LUT R2, R2, UR5, RZ, 0x3c, !PT ;  /* 0x0000000502027c12 */ /* 0x000fc8000f8e3cff */
[----:B------:R-:W-:Y:S01]  /*3840*/  SHF.L.U32 R2, R2, 0x1f, RZ ;  /* 0x0000001f02027819 */ /* 0x000fe200000006ff */
[----:B-1----:R-:W-:-:S07]  /*3850*/  IMAD.U32 R0, RZ, RZ, UR4 ;  /* 0x00000004ff007e24 */ /* 0x002fce000f8e00ff */
.L_x_70:
[----:B-1----:R1:W2:Y:S02]  /*3860*/  SYNCS.PHASECHK.TRANS64.TRYWAIT P0, [R0+URZ], R2 ;  /* 0x00000002000075a7 */ /* 0x0022a400080011ff */
[----:B--2---:R-:W-:Y:S05]  /*3870*/  @!P0 NANOSLEEP.SYNCS 0x989680 ;  /* 0x009896800000895d */ /* 0x004fea0003900000 */
[----:B------:R-:W2:Y:S02]  /*3880*/  @!P0 SYNCS.PHASECHK.TRANS64 P0, [R0+URZ], R2 ;  /* 0x00000002000085a7 */ /* 0x000ea400080010ff */
[----:B--2---:R-:W-:Y:S05]  /*3890*/  @P0 EXIT ;  /* 0x000000000000094d */ /* 0x004fea0003800000 */
[----:B------:R-:W-:Y:S05]  /*38a0*/  BRA `(.L_x_70) ;  /* 0xfffffffc00ec7947 */ /* 0x000fea000383ffff */
.L_x_23:
[----:B------:R-:W-:-:S04]  /*38b0*/  UISETP.NE.AND UP0, UPT, UR48, URZ, UPT ;  /* 0x000000ff3000728c */ /* 0x000fc8000bf05270 */
[----:B------:R-:W-:-:S09]  /*38c0*/  UISETP.NE.OR UP0, UPT, UR22, 0x1, UP0 ;  /* 0x000000011600788c */ /* 0x000fd20008705670 */
[----:B------:R-:W-:Y:S05]  /*38d0*/  BRA.U UP0, `(.L_x_71) ;  /* 0x0000000500487547 */ /* 0x000fea000b800000 */
[----:B------:R-:W-:Y:S01]  /*38e0*/  ISETP.GE.U32.AND P2, PT, R0, 0x2, PT ;  /* 0x000000020000780c */ /* 0x000fe20003f46070 */
[----:B------:R-:W-:Y:S01]  /*38f0*/  IMAD.MOV.U32 R12, RZ, RZ, 0x1 ;  /* 0x00000001ff0c7424 */ /* 0x000fe200078e00ff */
[----:B------:R-:W-:Y:S02]  /*3900*/  CS2R R10, SRZ ;  /* 0x00000000000a7805 */ /* 0x000fe4000001ff00 */
[----:B------:R-:W-:Y:S01]  /*3910*/  CS2R R8, SRZ ;  /* 0x0000000000087805 */ /* 0x000fe2000001ff00 */
[----:B------:R-:W-:Y:S01]  /*3920*/  UMOV UR6, 0x400 ;  /* 0x0000040000067882 */ /* 0x000fe20000000000 */
[----:B------:R-:W-:Y:S01]  /*3930*/  UMOV UR5, URZ ;  /* 0x000000ff00057c82 */ /* 0x000fe20008000000 */
[----:B------:R-:W-:-:S12]  /*3940*/  ULEA UR6, UR48, UR6, 0x18 ;  /* 0x0000000630067291 */ /* 0x000fd8000f8ec0ff */
.L_x_75:
[----:B------:R-:W-:Y:S02]  /*3950*/  LEA R2, R8, UR6, 0x3 ;  /* 0x0000000608027c11 */ /* 0x000fe4000f8e18ff */
[----:B------:R-:W-:-:S03]  /*3960*/  SHF.L.U32 R4, R9, 0x1f, RZ ;  /* 0x0000001f09047819 */ /* 0x000fc600000006ff */
[----:B------:R-:W-:Y:S01]  /*3970*/  VIADD R5, R2, 0x240 ;  /* 0x0000024002057836 */ /* 0x000fe20000000000 */
[----:B------:R-:W1:Y:S02]  /*3980*/  SYNCS.PHASECHK.TRANS64.TRYWAIT P0, [R2+URZ+0x230], R4 ;  /* 0x00023004020075a7 */ /* 0x000e6400080011ff */
[----:B-1----:R-:W-:Y:S05]  /*3990*/  @!P0 BRA `(.L_x_72) ;  /* 0x0000004800308947 */ /* 0x002fea0003800000 */
.L_x_182:
[----:B------:R-:W-:Y:S01]  /*39a0*/  ULEA UR4, UR5, UR6, 0x3 ;  /* 0x0000000605047291 */ /* 0x000fe2000f8e18ff */
[----:B-1----:R-:W-:Y:S01]  /*39b0*/  PRMT R2, RZ, 0x654, R5 ;  /* 0x00000654ff027816 */ /* 0x002fe20000000005 */
[----:B------:R-:W-:Y:S01]  /*39c0*/  @!P2 IMAD.MOV.U32 R4, RZ, RZ, 0x10 ;  /* 0x00000010ff04a424 */ /* 0x000fe200078e00ff */
[----:B------:R-:W-:Y:S01]  /*39d0*/  SHF.L.U32 R5, R12, 0x1f, RZ ;  /* 0x0000001f0c057819 */ /* 0x000fe200000006ff */
[----:B------:R-:W-:Y:S01]  /*39e0*/  UIADD3 UR7, UPT, UPT, UR4, 0x1d0, URZ ;  /* 0x000001d004077890 */ /* 0x000fe2000fffe0ff */
[----:B------:R1:W-:Y:S05]  /*39f0*/  SYNCS.ARRIVE.TRANS64.RED.A1T0 RZ, [R2+URZ], RZ ;  /* 0x000000ff02ff79a7 */ /* 0x0003ea00081004ff */
[----:B------:R-:W-:Y:S01]  /*3a00*/  IMAD.U32 R6, RZ, RZ, UR7 ;  /* 0x00000007ff067e24 */ /* 0x000fe2000f8e00ff */
[----:B------:R-:W2:Y:S04]  /*3a10*/  SYNCS.PHASECHK.TRANS64.TRYWAIT P0, [UR4+0x1e0], R5 ;  /* 0x0001e005ff0075a7 */ /* 0x000ea80008001104 */
[----:B------:R-:W-:Y:S01]  /*3a20*/  PRMT R6, R0, 0x654, R6 ;  /* 0x0000065400067816 */ /* 0x000fe20000000006 */
[----:B-12---:R-:W-:Y:S06]  /*3a30*/  @!P0 BRA `(.L_x_73) ;  /* 0x00000048001c8947 */ /* 0x006fec0003800000 */
.L_x_184:
[----:B------:R-:W-:Y:S01]  /*3a40*/  ULEA UR8, UR5, UR6, 0x4 ;  /* 0x0000000605087291 */ /* 0x000fe2000f8e20ff */
[----:B------:R-:W-:Y:S01]  /*3a50*/  SEL R3, R6, R3, !P2 ;  /* 0x0000000306037207 */ /* 0x000fe20005000000 */
[----:B------:R-:W-:Y:S01]  /*3a60*/  UIADD3 UR9, UPT, UPT, UR4, 0x1d0, URZ ;  /* 0x000001d004097890 */ /* 0x000fe2000fffe0ff */
[----:B-1----:R-:W-:Y:S01]  /*3a70*/  LEA R2, R11, UR6, 0x3 ;  /* 0x000000060b027c11 */ /* 0x002fe2000f8e18ff */
[----:B------:R-:W-:Y:S01]  /*3a80*/  UIADD3 UR8, UPT, UPT, UR8, 0x260, URZ ;  /* 0x0000026008087890 */ /* 0x000fe2000fffe0ff */
[----:B------:R1:W-:Y:S01]  /*3a90*/  @!P2 SYNCS.ARRIVE.TRANS64.RED RZ, [R3+URZ], R4 ;  /* 0x0000000403ffa9a7 */ /* 0x0003e200080004ff */
[----:B------:R-:W-:Y:S01]  /*3aa0*/  UIADD3 UR4, UPT, UPT, UR5, 0x1, URZ ;  /* 0x0000000105047890 */ /* 0x000fe2000fffe0ff */
[----:B------:R-:W-:-:S03]  /*3ab0*/  VIADD R8, R8, 0x1 ;  /* 0x0000000108087836 */ /* 0x000fc60000000000 */
[----:B------:R-:W-:Y:S02]  /*3ac0*/  UISETP.NE.AND UP0, UPT, UR4, 0x2, UPT ;  /* 0x000000020400788c */ /* 0x000fe4000bf05270 */
[----:B------:R-:W-:Y:S01]  /*3ad0*/  ISETP.NE.AND P0, PT, R8, 0x2, PT ;  /* 0x000000020800780c */ /* 0x000fe20003f05270 */
[----:B------:R-:W-:Y:S06]  /*3ae0*/  UGETNEXTWORKID.BROADCAST [UR8], [UR9] ;  /* 0x00000000080073ca */ /* 0x000fec0008000100 */
[----:B------:R-:W-:Y:S02]  /*3af0*/  USEL UR7, URZ, 0x1, UP0 ;  /* 0x00000001ff077887 */ /* 0x000fe40008000000 */
[----:B------:R-:W-:-:S04]  /*3b00*/  USEL UR5, UR4, URZ, UP0 ;  /* 0x000000ff04057287 */ /* 0x000fc80008000000 */
[----:B------:R-:W-:Y:S02]  /*3b10*/  LOP3.LUT R12, R12, UR7, RZ, 0x3c, !PT ;  /* 0x000000070c0c7c12 */ /* 0x000fe4000f8e3cff */
[----:B-1----:R-:W-:-:S04]  /*3b20*/  SHF.L.U32 R4, R10, 0x1f, RZ ;  /* 0x0000001f0a047819 */ /* 0x002fc800000006ff */
[----:B------:R-:W1:Y:S02]  /*3b30*/  SYNCS.PHASECHK.TRANS64.TRYWAIT P1, [R2+URZ+0x1d0], R4 ;  /* 0x0001d004020075a7 */ /* 0x000e6400080211ff */
[----:B-1----:R-:W-:Y:S05]  /*3b40*/  @!P1 BRA `(.L_x_74) ;  /* 0x0000004400f09947 */ /* 0x002fea0003800000 */
.L_x_185:
[C---:B-1----:R-:W-:Y:S01]  /*3b50*/  LEA R4, R11.reuse, UR6, 0x4 ;  /* 0x000000060b047c11 */ /* 0x042fe2000f8e20ff */
[----:B------:R-:W-:Y:S01]  /*3b60*/  VIADD R2, R2, 0x1e0 ;  /* 0x000001e002027836 */ /* 0x000fe20000000000 */
[----:B------:R-:W-:Y:S01]  /*3b70*/  SEL R8, R8, RZ, P0 ;  /* 0x000000ff08087207 */ /* 0x000fe20000000000 */
[----:B------:R-:W-:-:S03]  /*3b80*/  VIADD R11, R11, 0x1 ;  /* 0x000000010b0b7836 */ /* 0x000fc60000000000 */
[----:B------:R-:W1:Y:S01]  /*3b90*/  LDS.128 R4, [R4+0x260] ;  /* 0x0002600004047984 */ /* 0x000e620000000c00 */
[----:B------:R-:W-:Y:S02]  /*3ba0*/  PRMT R2, RZ, 0x654, R2 ;  /* 0x00000654ff027816 */ /* 0x000fe40000000002 */
[C---:B------:R-:W-:Y:S01]  /*3bb0*/  ISETP.NE.AND P1, PT, R11.reuse, 0x2, PT ;  /* 0x000000020b00780c */ /* 0x040fe20003f25270 */
[----:B------:R-:W-:Y:S01]  /*3bc0*/  @!PT LDS RZ, [RZ] ;  /* 0x00000000fffff984 */ /* 0x000fe20000000800 */
[----:B------:R-:W-:Y:S01]  /*3bd0*/  @!PT LDS RZ, [RZ] ;  /* 0x00000000fffff984 */ /* 0x000fe20000000800 */
[----:B------:R-:W-:Y:S01]  /*3be0*/  @!PT LDS RZ, [RZ] ;  /* 0x00000000fffff984 */ /* 0x000fe20000000800 */
[----:B------:R-:W-:Y:S01]  /*3bf0*/  @!PT LDS RZ, [RZ] ;  /* 0x00000000fffff984 */ /* 0x000fe20000000800 */
[----:B------:R2:W-:Y:S06]  /*3c00*/  MEMBAR.ALL.CTA ;  /* 0x0000000000007992 */ /* 0x0005ec0000008000 */
[----:B--2---:R-:W2:Y:S01]  /*3c10*/  FENCE.VIEW.ASYNC.S ;  /* 0x00000000000073c6 */ /* 0x004ea20000000000 */
[----:B------:R-:W-:Y:S01]  /*3c20*/  SEL R11, R11, RZ, P1 ;  /* 0x000000ff0b0b7207 */ /* 0x000fe20000800000 */
[----:B--2---:R2:W-:Y:S01]  /*3c30*/  SYNCS.ARRIVE.TRANS64.RED.A1T0 RZ, [R2+URZ], RZ ;  /* 0x000000ff02ff79a7 */ /* 0x0045e200081004ff */
[----:B-1----:R-:W-:-:S02]  /*3c40*/  LOP3.LUT P3, RZ, R6, 0x1, RZ, 0xc0, !PT ;  /* 0x0000000106ff7812 */ /* 0x002fc4000786c0ff */
[----:B------:R-:W-:-:S04]  /*3c50*/  SEL R4, RZ, 0x1, P1 ;  /* 0x00000001ff047807 */ /* 0x000fc80000800000 */
[----:B------:R-:W-:Y:S02]  /*3c60*/  LOP3.LUT R10, R10, R4, RZ, 0x3c, !PT ;  /* 0x000000040a0a7212 */ /* 0x000fe400078e3cff */
[----:B--2---:R-:W-:-:S04]  /*3c70*/  SEL R2, RZ, 0x1, P0 ;  /* 0x00000001ff027807 */ /* 0x004fc80000000000 */
[----:B------:R-:W-:Y:S01]  /*3c80*/  LOP3.LUT R9, R9, R2, RZ, 0x3c, !PT ;  /* 0x0000000209097212 */ /* 0x000fe200078e3cff */
[----:B------:R-:W-:Y:S06]  /*3c90*/  @P3 BRA `(.L_x_75) ;  /* 0xfffffffc002c3947 */ /* 0x000fec000383ffff */
[----:B------:R-:W-:Y:S01]  /*3ca0*/  ULEA UR4, UR5, UR6, 0x3 ;  /* 0x0000000605047291 */ /* 0x000fe2000f8e18ff */
[----:B------:R-:W-:-:S08]  /*3cb0*/  SHF.L.U32 R2, R12, 0x1f, RZ ;  /* 0x0000001f0c027819 */ /* 0x000fd000000006ff */
[----:B------:R-:W1:Y:S02]  /*3cc0*/  SYNCS.PHASECHK.TRANS64 P0, [UR4+0x1e0], R2 ;  /* 0x0001e002ff0075a7 */ /* 0x000e640008001004 */
[----:B-1----:R-:W-:Y:S05]  /*3cd0*/  @P0 BRA `(.L_x_76) ;  /* 0x0000000000080947 */ /* 0x002fea0003800000 */
[----:B------:R-:W1:Y:S02]  /*3ce0*/  SYNCS.PHASECHK.TRANS64.TRYWAIT P0, [UR4+0x1e0], R2 ;  /* 0x0001e002ff0075a7 */ /* 0x000e640008001104 */
[----:B-1----:R-:W-:Y:S05]  /*3cf0*/  @!P0 BRA `(.L_x_77) ;  /* 0x0000004400988947 */ /* 0x002fea0003800000 */
.L_x_76:
[----:B------:R-:W-:-:S04]  /*3d00*/  UIADD3 UR7, UPT, UPT, UR5, 0x1, URZ ;  /* 0x0000000105077890 */ /* 0x000fc8000fffe0ff */
[----:B------:R-:W-:-:S04]  /*3d10*/  UISETP.NE.AND UP0, UPT, UR7, 0x2, UPT ;  /* 0x000000020700788c */ /* 0x000fc8000bf05270 */
[----:B------:R-:W-:Y:S02]  /*3d20*/  USEL UR8, URZ, 0x1, UP0 ;  /* 0x00000001ff087887 */ /* 0x000fe40008000000 */
[----:B------:R-:W-:-:S04]  /*3d30*/  USEL UR7, UR7, URZ, UP0 ;  /* 0x000000ff07077287 */ /* 0x000fc80008000000 */
[----:B------:R-:W-:Y:S01]  /*3d40*/  ULEA UR7, UR7, UR6, 0x3 ;  /* 0x0000000607077291 */ /* 0x000fe2000f8e18ff */
[----:B-1----:R-:W-:-:S04]  /*3d50*/  LOP3.LUT R2, R12, UR8, RZ, 0x3c, !PT ;  /* 0x000000080c027c12 */ /* 0x002fc8000f8e3cff */
[----:B------:R-:W-:-:S04]  /*3d60*/  SHF.L.U32 R0, R2, 0x1f, RZ ;  /* 0x0000001f02007819 */ /* 0x000fc800000006ff */
[----:B------:R-:W1:Y:S02]  /*3d70*/  SYNCS.PHASECHK.TRANS64 P0, [UR7+0x1e0], R0 ;  /* 0x0001e000ff0075a7 */ /* 0x000e640008001007 */
[----:B-1----:R-:W-:Y:S05]  /*3d80*/  @P0 EXIT ;  /* 0x000000000000094d */ /* 0x002fea0003800000 */
[----:B------:R-:W-:Y:S02]  /*3d90*/  SHF.L.U32 R2, R2, 0x1f, RZ ;  /* 0x0000001f02027819 */ /* 0x000fe400000006ff */
[----:B------:R-:W-:-:S07]  /*3da0*/  MOV R0, UR7 ;  /* 0x0000000700007c02 */ /* 0x000fce0008000f00 */
.L_x_78:
[----:B-1----:R1:W2:Y:S02]  /*3db0*/  SYNCS.PHASECHK.TRANS64.TRYWAIT P0, [R0+URZ+0x1e0], R2 ;  /* 0x0001e002000075a7 */ /* 0x0022a400080011ff */
[----:B--2---:R-:W-:Y:S05]  /*3dc0*/  @!P0 NANOSLEEP.SYNCS 0x989680 ;  /* 0x009896800000895d */ /* 0x004fea0003900000 */
[----:B------:R-:W2:Y:S02]  /*3dd0*/  @!P0 SYNCS.PHASECHK.TRANS64 P0, [R0+URZ+0x1e0], R2 ;  /* 0x0001e002000085a7 */ /* 0x000ea400080010ff */
[----:B--2---:R-:W-:Y:S05]  /*3de0*/  @P0 EXIT ;  /* 0x000000000000094d */ /* 0x004fea0003800000 */
[----:B------:R-:W-:Y:S05]  /*3df0*/  BRA `(.L_x_78) ;  /* 0xfffffffc00ec7947 */ /* 0x000fea000383ffff */
.L_x_71:
[----:B------:R-:W-:Y:S05]  /*3e00*/  BRA.U UP4, `(.L_x_79) ;  /* 0x0000000d049c7547 */ /* 0x000fea000b800000 */
[----:B------:R-:W-:Y:S01]  /*3e10*/  UMOV UR4, 0x40 ;  /* 0x0000004000047882 */ /* 0x000fe20000000000 */
[----:B------:R-:W-:Y:S01]  /*3e20*/  NOP ;  /* 0x0000000000007918 */ /* 0x000fe20000000000 */
[----:B------:R-:W-:Y:S01]  /*3e30*/  ULEA UR5, UR48, UR4, 0x18 ;  /* 0x0000000430057291 */ /* 0x000fe2000f8ec0ff */
[----:B------:R-:W-:Y:S02]  /*3e40*/  UMOV UR6, 0x400 ;  /* 0x0000040000067882 */ /* 0x000fe40000000000 */
[----:B------:R-:W-:-:S06]  /*3e50*/  ULEA UR6, UR48, UR6, 0x18 ;  /* 0x0000000630067291 */ /* 0x000fcc000f8ec0ff */
[----:B------:R-:W1:Y:S02]  /*3e60*/  LDS.U8 R0, [UR5+0x1c] ;  /* 0x00001c05ff007984 */ /* 0x000e640008000000 */
[----:B-1----:R-:W-:-:S13]  /*3e70*/  ISETP.NE.AND P0, PT, R0, RZ, PT ;  /* 0x000000ff0000720c */ /* 0x002fda0003f05270 */
[----:B------:R-:W-:Y:S05]  /*3e80*/  @P0 BRA `(.L_x_80) ;  /* 0x0000000000580947 */ /* 0x000fea0003800000 */
[----:B------:R-:W-:-:S13]  /*3e90*/  ELECT P0, URZ, PT ;  /* 0x0000000000ff782f */ /* 0x000fda0003800000 */
[----:B------:R-:W-:Y:S05]  /*3ea0*/  @!P0 BRA `(.L_x_81) ;  /* 0x0000000000608947 */ /* 0x000fea0003800000 */
[----:B------:R-:W-:Y:S01]  /*3eb0*/  UMOV UR4, 0x10 ;  /* 0x0000001000047882 */ /* 0x000fe20000000000 */
[----:B------:R-:W-:Y:S01]  /*3ec0*/  HFMA2 R0, -RZ, RZ, 0, 5.9604644775390625e-08 ;  /* 0x00000001ff007431 */ /* 0x000fe200000001ff */
[----:B------:R-:W-:-:S03]  /*3ed0*/  MOV R3, 0xffff ;  /* 0x0000ffff00037802 */ /* 0x000fc60000000f00 */
[----:B------:R-:W-:Y:S04]  /*3ee0*/  DEPBAR.LE SB1, 0x36 ;  /* 0x00009d800000791a */ /* 0x000fe80000000000 */
[----:B------:R-:W1:Y:S02]  /*3ef0*/  UTCATOMSWS.FIND_AND_SET.ALIGN UP0, UR4, UR4 ;  /* 0x00000004000475e3 */ /* 0x000e640008000800 */
[----:B-1----:R-:W-:Y:S01]  /*3f00*/  MOV R4, UR4 ;  /* 0x0000000400047c02 */ /* 0x002fe20008000f00 */
[----:B------:R-:W-:Y:S06]  /*3f10*/  BRA.U UP0, `(.L_x_82) ;  /* 0x0000000100187547 */ /* 0x000fec000b800000 */
.L_x_83:
[----:B------:R-:W-:Y:S05]  /*3f20*/  NANOSLEEP 0x64 ;  /* 0x000000640000795d */ /* 0x000fea0003800000 */
[----:B------:R-:W-:-:S05]  /*3f30*/  UMOV UR4, 0x10 ;  /* 0x0000001000047882 */ /* 0x000fca0000000000 */
[----:B------:R-:W-:Y:S04]  /*3f40*/  DEPBAR.LE SB1, 0x36 ;  /* 0x00009d800000791a */ /* 0x000fe80000000000 */
[----:B------:R-:W1:Y:S02]  /*3f50*/  UTCATOMSWS.FIND_AND_SET.ALIGN UP0, UR4, UR4 ;  /* 0x00000004000475e3 */ /* 0x000e640008000800 */
[----:B-1----:R-:W-:Y:S01]  /*3f60*/  MOV R4, UR4 ;  /* 0x0000000400047c02 */ /* 0x002fe20008000f00 */
[----:B------:R-:W-:Y:S05]  /*3f70*/  BRA.U !UP0, `(.L_x_83) ;  /* 0xfffffffd08e87547 */ /* 0x000fea000b83ffff */
.L_x_82:
[-C--:B------:R-:W-:Y:S02]  /*3f80*/  SHF.L.U32 R3, R3, R4.reuse, RZ ;  /* 0x0000000403037219 */ /* 0x080fe400000006ff */
[----:B------:R-:W-:Y:S01]  /*3f90*/  SHF.L.U32 R0, R0, R4, RZ ;  /* 0x0000000400007219 */ /* 0x000fe200000006ff */
[----:B------:R-:W-:Y:S02]  /*3fa0*/  IMAD.SHL.U32 R4, R4, 0x20, RZ ;  /* 0x0000002004047824 */ /* 0x000fe400078e00ff */
[----:B------:R1:W-:Y:S04]  /*3fb0*/  ATOMS.OR RZ, [UR5+0x14], R3 ;  /* 0x00001403ffff798c */ /* 0x0003e8000b000005 */
[----:B------:R1:W-:Y:S04]  /*3fc0*/  ATOMS.OR RZ, [UR5+0x18], R0 ;  /* 0x00001800ffff798c */ /* 0x0003e8000b000005 */
[----:B------:R1:W-:Y:S01]  /*3fd0*/  STS [UR6+0x280], R4 ;  /* 0x00028004ff007988 */ /* 0x0003e20008000806 */
[----:B------:R-:W-:Y:S05]  /*3fe0*/  BRA `(.L_x_81) ;  /* 0x0000000000107947 */ /* 0x000fea0003800000 */
.L_x_80:
[----:B------:R-:W-:Y:S02]  /*3ff0*/  MOV R0, 0xffffffff ;  /* 0xffffffff00007802 */ /* 0x000fe40000000f00 */
[----:B------:R-:W-:-:S03]  /*4000*/  MOV R4, 0x4030 ;  /* 0x0000403000047802 */ /* 0x000fc60000000f00 */
[----:B------:R1:W-:Y:S04]  /*4010*/  STS [UR6+0x280], R0 ;  /* 0x00028000ff007988 */ /* 0x0003e80008000806 */
[----:B-1---5:R-:W-:Y:S05]  /*4020*/  CALL.REL.NOINC `($__internal_1_$__cuda_sm10x_tcgen05_guardrail_trap_phase_invalid_during_alloc) ;  /* 0x0000004800187944 */ /* 0x022fea0003c00000 */
.L_x_81:
[----:B------:R-:W-:Y:S05]  /*4030*/  WARPSYNC.ALL ;  /* 0x0000000000007948 */ /* 0x000fea0003800000 */
[----:B------:R-:W2:Y:S01]  /*4040*/  S2UR UR4, SR_CgaCtaId ;  /* 0x00000000000479c3 */ /* 0x000ea20000008800 */
[----:B------:R-:W-:Y:S01]  /*4050*/  UMOV UR17, 0x400 ;  /* 0x0000040000117882 */ /* 0x000fe20000000000 */
[----:B------:R-:W-:-:S06]  /*4060*/  NOP ;  /* 0x0000000000007918 */ /* 0x000fcc0000000000 */
[----:B------:R-:W-:Y:S06]  /*4070*/  BAR.ARV 0x6, 0xa0 ;  /* 0x0182800000007b1d */ /* 0x000fec0000002000 */
[----:B------:R-:W3:Y:S01]  /*4080*/  LDCU UR5, c[0x0][0x38c] ;  /* 0x00007180ff0577ac */ /* 0x000ee20008000800 */
[----:B------:R-:W-:Y:S01]  /*4090*/  LOP3.LUT R2, R2, 0xffff, RZ, 0xc0, !PT ;  /* 0x0000ffff02027812 */ /* 0x000fe200078ec0ff */
[----:B------:R-:W-:Y:S01]  /*40a0*/  IMAD.MOV.U32 R11, RZ, RZ, 0x1 ;  /* 0x00000001ff0b7424 */ /* 0x000fe200078e00ff */
[----:B------:R-:W-:Y:S01]  /*40b0*/  CS2R R8, SRZ ;  /* 0x0000000000087805 */ /* 0x000fe2000001ff00 */
[----:B------:R-:W4:Y:S01]  /*40c0*/  LDCU UR8, c[0x0][0x38c] ;  /* 0x00007180ff0877ac */ /* 0x000f220008000800 */
[----:B------:R-:W-:Y:S01]  /*40d0*/  R2UR UR19, R2 ;  /* 0x00000000021372ca */ /* 0x000fe200000e0000 */
[----:B------:R-:W-:Y:S01]  /*40e0*/  IMAD.MOV.U32 R10, RZ, RZ, RZ ;  /* 0x000000ffff0a7224 */ /* 0x000fe200078e00ff */
[----:B------:R-:W-:Y:S01]  /*40f0*/  UMOV UR22, URZ ;  /* 0x000000ff00167c82 */ /* 0x000fe20008000000 */
[----:B------:R-:W-:Y:S01]  /*4100*/  UMOV UR14, URZ ;  /* 0x000000ff000e7c82 */ /* 0x000fe20008000000 */
[----:B--2---:R-:W-:Y:S01]  /*4110*/  ULEA UR17, UR4, UR17, 0x18 ;  /* 0x0000001104117291 */ /* 0x004fe2000f8ec0ff */
[----:B------:R-:W-:Y:S01]  /*4120*/  UMOV UR26, 0x0 ;  /* 0x00000000001a7882 */ /* 0x000fe20000000000 */
[----:B------:R-:W-:-:S02]  /*4130*/  UMOV UR27, 0x41004a0 ;  /* 0x041004a0001b7882 */ /* 0x000fc40000000000 */
[----:B------:R-:W-:Y:S02]  /*4140*/  UIADD3 UR6, UPT, UPT, UR17, 0x2600, URZ ;  /* 0x0000260011067890 */ /* 0x000fe4000fffe0ff */
[----:B------:R-:W-:Y:S02]  /*4150*/  UIADD3 UR7, UPT, UPT, UR17, 0x1d600, URZ ;  /* 0x0001d60011077890 */ /* 0x000fe4000fffe0ff */
[----:B---3--:R-:W-:Y:S01]  /*4160*/  UIADD3 UR5, UPT, UPT, UR5, 0x3f, URZ ;  /* 0x0000003f05057890 */ /* 0x008fe2000fffe0ff */
[----:B-1----:R-:W1:Y:S01]  /*4170*/  LDS R0, [UR17+0x280] ;  /* 0x00028011ff007984 */ /* 0x002e620008000800 */
[----:B------:R-:W-:Y:S02]  /*4180*/  USHF.R.U32.HI UR6, URZ, 0x4, UR6 ;  /* 0x00000004ff067899 */ /* 0x000fe40008011606 */
[----:B------:R-:W-:Y:S02]  /*4190*/  USHF.R.S32.HI UR4, URZ, 0x1f, UR5 ;  /* 0x0000001fff047899 */ /* 0x000fe40008011405 */
[----:B------:R-:W-:-:S02]  /*41a0*/  ULOP3.LUT UR6, UR6, 0x3fff, URZ, 0xc0, !UPT ;  /* 0x00003fff06067892 */ /* 0x000fc4000f8ec0ff */
[----:B------:R-:W-:Y:S02]  /*41b0*/  ULEA.HI UR4, UR4, UR5, URZ, 0x6 ;  /* 0x0000000504047291 */ /* 0x000fe4000f8f30ff */
[----:B------:R-:W-:Y:S02]  /*41c0*/  USHF.R.U32.HI UR5, URZ, 0x4, UR7 ;  /* 0x00000004ff057899 */ /* 0x000fe40008011607 */
[----:B------:R-:W-:Y:S02]  /*41d0*/  USHF.R.S32.HI UR28, URZ, 0x6, UR4 ;  /* 0x00000006ff1c7899 */ /* 0x000fe40008011404 */
[----:B------:R-:W-:Y:S02]  /*41e0*/  ULOP3.LUT UR5, UR5, 0x3fff, URZ, 0xc0, !UPT ;  /* 0x00003fff05057892 */ /* 0x000fe4000f8ec0ff */
[----:B------:R-:W-:Y:S02]  /*41f0*/  UISETP.LT.AND UP0, UPT, UR28, 0x1, UPT ;  /* 0x000000011c00788c */ /* 0x000fe4000bf01270 */
[----:B------:R-:W-:-:S02]  /*4200*/  ULOP3.LUT UR20, UR6, 0x10000, URZ, 0xfc, !UPT ;  /* 0x0001000006147892 */ /* 0x000fc4000f8efcff */
[----:B------:R-:W-:Y:S02]  /*4210*/  USEL UR29, UR28, 0x1, !UP0 ;  /* 0x000000011c1d7887 */ /* 0x000fe4000c000000 */
[----:B------:R-:W-:Y:S02]  /*4220*/  ULOP3.LUT UR21, UR5, 0x10000, URZ, 0xfc, !UPT ;  /* 0x0001000005157892 */ /* 0x000fe4000f8efcff */
[----:B------:R-:W-:Y:S02]  /*4230*/  UIADD3 UR29, UPT, UPT, -UR29, URZ, URZ ;  /* 0x000000ff1d1d7290 */ /* 0x000fe4000fffe1ff */
[----:B----4-:R-:W-:Y:S01]  /*4240*/  UISETP.GE.AND UP4, UPT, UR8, 0x1, UPT ;  /* 0x000000010800788c */ /* 0x010fe2000bf86270 */
[----:B------:R-:W-:Y:S01]  /*4250*/  UMOV UR24, 0x0 ;  /* 0x0000000000187882 */ /* 0x000fe20000000000 */
[----:B------:R-:W-:Y:S01]  /*4260*/  UMOV UR25, 0x41004a0 ;  /* 0x041004a000197882 */ /* 0x000fe20000000000 */
[----:B-1----:R-:W-:-:S15]  /*4270*/  R2UR UR30, R0 ;  /* 0x00000000001e72ca */ /* 0x002fde00000e0000 */
.L_x_90:
[----:B------:R-:W-:Y:S02]  /*4280*/  LEA R0, R10, UR17, 0x3 ;  /* 0x000000110a007c11 */ /* 0x000fe4000f8e18ff */
[----:B------:R-:W-:Y:S02]  /*4290*/  SHF.L.U32 R2, R9, 0x1f, RZ ;  /* 0x0000001f09027819 */ /* 0x000fe400000006ff */
[----:B------:R-:W-:Y:S01]  /*42a0*/  PLOP3.LUT P0, PT, PT, PT, UP4, 0x80, 0x8 ;  /* 0x000000000008781c */ /* 0x000fe20003f0f048 */
[----:B------:R-:W-:Y:S01]  /*42b0*/  VIADD R3, R0, 0x1e0 ;  /* 0x000001e000037836 */ /* 0x000fe20000000000 */
[----:B-1----:R-:W1:Y:S02]  /*42c0*/  SYNCS.PHASECHK.TRANS64.TRYWAIT P1, [R0+URZ+0x1d0], R2 ;  /* 0x0001d002000075a7 */ /* 0x002e6400080211ff */
[----:B-1-3--:R-:W-:Y:S09]  /*42d0*/  @!P1 BRA `(.L_x_84) ;  /* 0x0000004000389947 */ /* 0x00aff20003800000 */
.L_x_187:
[----:B------:R-:W-:Y:S01]  /*42e0*/  LEA R4, R10, UR17, 0x4 ;  /* 0x000000110a047c11 */ /* 0x000fe2000f8e20ff */
[----:B------:R-:W-:Y:S01]  /*42f0*/  @UP4 ULEA UR4, UR14, UR17, 0x3 ;  /* 0x000000110e044291 */ /* 0x000fe2000f8e18ff */
[----:B------:R-:W-:Y:S01]  /*4300*/  PLOP3.LUT P2, PT, PT, PT, PT, 0x80, 0x8 ;  /* 0x000000000008781c */ /* 0x000fe20003f4f070 */
[----:B------:R-:W-:Y:S01]  /*4310*/  ULEA UR23, UR22, UR17, 0x3 ;  /* 0x0000001116177291 */ /* 0x000fe2000f8e18ff */
[----:B------:R-:W-:Y:S02]  /*4320*/  PRMT R3, RZ, 0x654, R3 ;  /* 0x00000654ff037816 */ /* 0x000fe40000000003 */
[----:B------:R-:W2:Y:S01]  /*4330*/  LDS.128 R4, [R4+0x260] ;  /* 0x0002600004047984 */ /* 0x000ea20000000c00 */
[----:B-1----:R-:W-:Y:S02]  /*4340*/  @P0 SHF.L.U32 R2, R8, 0x1f, RZ ;  /* 0x0000001f08020819 */ /* 0x002fe400000006ff */
[----:B------:R-:W-:Y:S01]  /*4350*/  SHF.L.U32 R0, R11, 0x1f, RZ ;  /* 0x0000001f0b007819 */ /* 0x000fe200000006ff */
[----:B------:R-:W-:Y:S01]  /*4360*/  @!PT LDS RZ, [RZ] ;  /* 0x00000000fffff984 */ /* 0x000fe20000000800 */
[----:B------:R-:W-:Y:S01]  /*4370*/  @!PT LDS RZ, [RZ] ;  /* 0x00000000fffff984 */ /* 0x000fe20000000800 */
[----:B------:R-:W-:Y:S01]  /*4380*/  @!PT LDS RZ, [RZ] ;  /* 0x00000000fffff984 */ /* 0x000fe20000000800 */
[----:B------:R-:W-:Y:S01]  /*4390*/  @!PT LDS RZ, [RZ] ;  /* 0x00000000fffff984 */ /* 0x000fe20000000800 */
[----:B------:R1:W-:Y:S06]  /*43a0*/  MEMBAR.ALL.CTA ;  /* 0x0000000000007992 */ /* 0x0003ec0000008000 */
[----:B-1----:R-:W1:Y:S02]  /*43b0*/  FENCE.VIEW.ASYNC.S ;  /* 0x00000000000073c6 */ /* 0x002e640000000000 */
[----:B-1----:R1:W-:Y:S01]  /*43c0*/  SYNCS.ARRIVE.TRANS64.RED.A1T0 RZ, [R3+URZ], RZ ;  /* 0x000000ff03ff79a7 */ /* 0x0023e200081004ff */
[----:B------:R1:W3:Y:S01]  /*43d0*/  @P0 SYNCS.PHASECHK.TRANS64.TRYWAIT P2, [UR4], R2 ;  /* 0x00000002ff0005a7 */ /* 0x0002e20008041104 */
[----:B------:R-:W-:Y:S01]  /*43e0*/  ULEA.HI UR4, UR22, UR22, URZ, 0x1 ;  /* 0x0000001616047291 */ /* 0x000fe2000f8f08ff */
[----:B--2---:R-:W-:-:S03]  /*43f0*/  LOP3.LUT P1, RZ, R6, 0x1, RZ, 0xc0, !PT ;  /* 0x0000000106ff7812 */ /* 0x004fc6000782c0ff */
[----:B------:R-:W-:Y:S02]  /*4400*/  USHF.L.U32 UR18, UR4, 0x5, URZ ;  /* 0x0000000504127899 */ /* 0x000fe400080006ff */
[----:B------:R-:W-:Y:S02]  /*4410*/  ULOP3.LUT UR4, UR4, 0xffe, URZ, 0xc0, !UPT ;  /* 0x00000ffe04047892 */ /* 0x000fe4000f8ec0ff */
[----:B------:R-:W-:Y:S02]  /*4420*/  ULOP3.LUT UR18, UR18, 0xffffffc0, URZ, 0xc0, !UPT ;  /* 0xffffffc012127892 */ /* 0x000fe4000f8ec0ff */
[----:B------:R-:W-:Y:S02]  /*4430*/  UIADD3 UR4, UPT, UPT, -UR4, UR22, URZ ;  /* 0x0000001604047290 */ /* 0x000fe4000fffe1ff */
[----:B------:R-:W-:Y:S01]  /*4440*/  UIADD3 UR18, UPT, UPT, UR30, UR18, URZ ;  /* 0x000000121e127290 */ /* 0x000fe2000fffe0ff */
[----:B------:R-:W2:Y:S03]  /*4450*/  SYNCS.PHASECHK.TRANS64.TRYWAIT P0, [UR23+0x210], R0 ;  /* 0x00021000ff0075a7 */ /* 0x000ea60008001117 */
[----:B------:R-:W-:Y:S01]  /*4460*/  ULEA UR18, UR4, UR18, 0x14 ;  /* 0x0000001204127291 */ /* 0x000fe2000f8ea0ff */
[----:B-123--:R-:W-:Y:S11]  /*4470*/  @!P0 BRA `(.L_x_85) ;  /* 0x0000003c00e48947 */ /* 0x00eff60003800000 */
.L_x_189:
[----:B------:R-:W-:Y:S01]  /*4480*/  IADD3 R10, PT, PT, R10, 0x1, RZ ;  /* 0x000000010a0a7810 */ /* 0x000fe20007ffe0ff */
[----:B------:R-:W-:Y:S06]  /*4490*/  BRA.U !UP4, `(.L_x_86) ;  /* 0x000000010c987547 */ /* 0x000fec000b800000 */
[----:B------:R-:W-:Y:S01]  /*44a0*/  UPLOP3.LUT UP2, UPT, UPT, UPT, UPT, 0x40, 0x4 ;  /* 0x000000000004789c */ /* 0x000fe20003f4e870 */
[----:B------:R-:W-:Y:S01]  /*44b0*/  UMOV UR16, UR29 ;  /* 0x0000001d00107c82 */ /* 0x000fe20008000000 */
[----:B------:R-:W-:Y:S01]  /*44c0*/  UMOV UR15, UR28 ;  /* 0x0000001c000f7c82 */ /* 0x000fe20008000000 */
[----:B------:R-:W-:-:S08]  /*44d0*/  UMOV UR6, UR14 ;  /* 0x0000000e00067c82 */ /* 0x000fd00008000000 */
.L_x_89:
[----:B------:R-:W-:Y:S02]  /*44e0*/  UIADD3 UR16, UPT, UPT, UR16, 0x1, URZ ;  /* 0x0000000110107890 */ /* 0x000fe4000fffe0ff */
[----:B--2---:R-:W-:Y:S02]  /*44f0*/  ULEA UR5, UR6, UR17, 0x3 ;  /* 0x0000001106057291 */ /* 0x004fe4000f8e18ff */
[----:B------:R-:W-:Y:S01]  /*4500*/  UISETP.NE.AND UP3, UPT, UR16, URZ, UPT ;  /* 0x000000ff1000728c */ /* 0x000fe2000bf65270 */
[----:B---3--:R-:W-:Y:S10]  /*4510*/  @P2 BRA `(.L_x_87) ;  /* 0x00000000000c2947 */ /* 0x008ff40003800000 */
[----:B-1----:R-:W-:Y:S04]  /*4520*/  SHF.L.U32 R2, R8, 0x1f, RZ ;  /* 0x0000001f08027819 */ /* 0x002fe800000006ff */
[----:B------:R-:W1:Y:S02]  /*4530*/  SYNCS.PHASECHK.TRANS64.TRYWAIT P0, [UR5], R2 ;  /* 0x00000002ff0075a7 */ /* 0x000e640008001105 */
[----:B-1----:R-:W-:Y:S05]  /*4540*/  @!P0 BRA `(.L_x_88) ;  /* 0x0000003c00c88947 */ /* 0x002fea0003800000 */
.L_x_87:
[----:B------:R-:W-:Y:S01]  /*4550*/  UISETP.NE.AND UP0, UPT, UR15, 0x1, UPT ;  /* 0x000000010f00788c */ /* 0x000fe2000bf05270 */
[----:B------:R-:W-:Y:S01]  /*4560*/  PLOP3.LUT P2, PT, PT, PT, PT, 0x80, 0x8 ;  /* 0x000000000008781c */ /* 0x000fe20003f4f070 */
[----:B------:R-:W-:Y:S02]  /*4570*/  UIADD3 UR4, UPT, UPT, UR6, 0x1, URZ ;  /* 0x0000000106047890 */ /* 0x000fe4000fffe0ff */
[----:B------:R-:W-:Y:S02]  /*4580*/  ULEA UR12, UR6, UR21, 0x8 ;  /* 0x00000015060c7291 */ /* 0x000fe4000f8e40ff */
[----:B------:R-:W-:Y:S01]  /*4590*/  UISETP.NE.AND UP1, UPT, UR4, 0x1b, UPT ;  /* 0x0000001b0400788c */ /* 0x000fe2000bf25270 */
[----:B------:R-:W-:Y:S01]  /*45a0*/  PLOP3.LUT P0, PT, PT, PT, UP0, 0x80, 0x8 ;  /* 0x000000000008781c */ /* 0x000fe20003f0f008 */
[----:B------:R-:W-:Y:S02]  /*45b0*/  UIADD3 UR10, UPT, UPT, UR12, 0x2, URZ ;  /* 0x000000020c0a7890 */ /* 0x000fe4000fffe0ff */
[----:B------:R-:W-:Y:S02]  /*45c0*/  USEL UR7, URZ, 0x1, UP1 ;  /* 0x00000001ff077887 */ /* 0x000fe40008800000 */
[----:B------:R-:W-:Y:S02]  /*45d0*/  USEL UR14, UR4, URZ, UP1 ;  /* 0x000000ff040e7287 */ /* 0x000fe40008800000 */
[----:B------:R-:W-:Y:S02]  /*45e0*/  UIADD3 UR15, UPT, UPT, UR15, -0x1, URZ ;  /* 0xffffffff0f0f7890 */ /* 0x000fe4000fffe0ff */
[----:B------:R-:W-:Y:S01]  /*45f0*/  @UP0 ULEA UR4, UR14, UR17, 0x3 ;  /* 0x000000110e040291 */ /* 0x000fe2000f8e18ff */
[----:B------:R-:W-:Y:S01]  /*4600*/  LOP3.LUT R8, R8, UR7, RZ, 0x3c, !PT ;  /* 0x0000000708087c12 */ /* 0x000fe2000f8e3cff */
[----:B------:R-:W-:Y:S01]  /*4610*/  UIADD3 UR7, UPT, UPT, UR5, 0xd8, URZ ;  /* 0x000000d805077890 */ /* 0x000fe2000fffe0ff */
[----:B------:R-:W-:Y:S02]  /*4620*/  UMOV UR13, 0x80004020 ;  /* 0x80004020000d7882 */ /* 0x000fe40000000000 */
[----:B-1----:R-:W-:Y:S01]  /*4630*/  @P0 SHF.L.U32 R0, R8, 0x1f, RZ ;  /* 0x0000001f08000819 */ /* 0x002fe200000006ff */
[----:B------:R-:W-:Y:S01]  /*4640*/  UMOV UR5, 0x80004020 ;  /* 0x8000402000057882 */ /* 0x000fe20000000000 */
[----:B------:R-:W-:Y:S01]  /*4650*/  UMOV UR11, 0x80004020 ;  /* 0x80004020000b7882 */ /* 0x000fe20000000000 */
[----:B------:R-:W-:Y:S01]  /*4660*/  UMOV UR9, 0x80004020 ;  /* 0x8000402000097882 */ /* 0x000fe20000000000 */
[----:B------:R2:W3:Y:S01]  /*4670*/  @P0 SYNCS.PHASECHK.TRANS64.TRYWAIT P2, [UR4], R0 ;  /* 0x00000000ff0005a7 */ /* 0x0004e20008041104 */
[----:B------:R-:W-:Y:S03]  /*4680*/  ULEA UR4, UR6, UR20, 0x8 ;  /* 0x0000001406047291 */ /* 0x000fe6000f8e40ff */
[----:B------:R-:W-:Y:S01]  /*4690*/  UMOV UR6, UR14 ;  /* 0x0000000e00067c82 */ /* 0x000fe20008000000 */
[----:B------:R-:W-:Y:S05]  /*46a0*/  UIADD3 UR8, UPT, UPT, UR4, 0x2, URZ ;  /* 0x0000000204087890 */ /* 0x000fea000fffe0ff */
[----:B------:R2:W-:Y:S01]  /*46b0*/  UTCIMMA gdesc[UR4], gdesc[UR12], tmem[UR18], tmem[UR26], idesc[UR27], UP2 ;  /* 0x00ff1a0c040075ea */ /* 0x0005e20009000112 */
[----:B------:R-:W-:Y:S03]  /*46c0*/  UPLOP3.LUT UP2, UPT, UPT, UPT, UPT, 0x80, 0x8 ;  /* 0x000000000008789c */ /* 0x000fe60003f4f070 */
[----:B------:R2:W-:Y:S01]  /*46d0*/  UTCIMMA gdesc[UR8], gdesc[UR10], tmem[UR18], tmem[UR24], idesc[UR25], UPT ;  /* 0x00ff180a080075ea */ /* 0x0005e2000b800112 */
[----:B------:R2:W-:Y:S01]  /*46e0*/  UTCBAR.MULTICAST [UR7], URZ, UR19 ;  /* 0x000000ff070073e9 */ /* 0x0005e20008000813 */
[----:B------:R-:W-:Y:S06]  /*46f0*/  BRA.U UP3, `(.L_x_89) ;  /* 0xfffffffd03787547 */ /* 0x000fec000b83ffff */
.L_x_86:
[----:B--2---:R-:W-:Y:S01]  /*4700*/  UIADD3 UR4, UPT, UPT, UR22, 0x1, URZ ;  /* 0x0000000116047890 */ /* 0x004fe2000fffe0ff */
[C---:B------:R-:W-:Y:S01]  /*4710*/  ISETP.NE.AND P0, PT, R10.reuse, 0x2, PT ;  /* 0x000000020a00780c */ /* 0x040fe20003f05270 */
[----:B------:R-:W-:Y:S02]  /*4720*/  UIADD3 UR5, UPT, UPT, UR23, 0x1f0, URZ ;  /* 0x000001f017057890 */ /* 0x000fe4000fffe0ff */
[----:B------:R-:W-:Y:S01]  /*4730*/  UISETP.NE.AND UP0, UPT, UR4, 0x4, UPT ;  /* 0x000000040400788c */ /* 0x000fe2000bf05270 */
[----:B-1----:R-:W-:Y:S02]  /*4740*/  SEL R0, RZ, 0x1, P0 ;  /* 0x00000001ff007807 */ /* 0x002fe40000000000 */
[----:B------:R-:W-:Y:S01]  /*4750*/  SEL R10, R10, RZ, P0 ;  /* 0x000000ff0a0a7207 */ /* 0x000fe20000000000 */
[----:B------:R-:W-:Y:S01]  /*4760*/  USEL UR6, URZ, 0x1, UP0 ;  /* 0x00000001ff067887 */ /* 0x000fe20008000000 */
[----:B------:R-:W-:Y:S01]  /*4770*/  LOP3.LUT R9, R9, R0, RZ, 0x3c, !PT ;  /* 0x0000000009097212 */ /* 0x000fe200078e3cff */
[----:B------:R-:W-:Y:S01]  /*4780*/  USEL UR22, UR4, URZ, UP0 ;  /* 0x000000ff04167287 */ /* 0x000fe20008000000 */
[----:B------:R1:W-:Y:S03]  /*4790*/  UTCBAR [UR5], URZ ;  /* 0x000000ff050073e9 */ /* 0x0003e600080000ff */
[----:B------:R-:W-:Y:S01]  /*47a0*/  LOP3.LUT R11, R11, UR6, RZ, 0x3c, !PT ;  /* 0x000000060b0b7c12 */ /* 0x000fe2000f8e3cff */
[----:B------:R-:W-:Y:S07]  /*47b0*/  @P1 BRA `(.L_x_90) ;  /* 0xfffffff800b01947 */ /* 0x000fee000383ffff */
[----:B------:R-:W2:Y:S01]  /*47c0*/  S2UR UR8, SR_CgaCtaId ;  /* 0x00000000000879c3 */ /* 0x000ea20000008800 */
[----:B------:R-:W-:Y:S01]  /*47d0*/  ELECT P0, URZ, PT ;  /* 0x0000000000ff782f */ /* 0x000fe20003800000 */
[----:B------:R-:W-:Y:S01]  /*47e0*/  IMAD.MOV.U32 R0, RZ, RZ, 0x1 ;  /* 0x00000001ff007424 */ /* 0x000fe200078e00ff */
[----:B------:R-:W-:Y:S01]  /*47f0*/  UIADD3 UR17, UPT, UPT, UR17, 0x210, URZ ;  /* 0x0000021011117890 */ /* 0x000fe2000fffe0ff */
[----:B------:R-:W-:Y:S01]  /*4800*/  SHF.L.U32 R2, R11, 0x1f, RZ ;  /* 0x0000001f0b027819 */ /* 0x000fe200000006ff */
[----:B------:R-:W-:-:S03]  /*4810*/  UMOV UR4, 0x40 ;  /* 0x0000004000047882 */ /* 0x000fc60000000000 */
[----:B------:R-:W-:Y:S01]  /*4820*/  UVIRTCOUNT.DEALLOC.SMPOOL 0x80 ;  /* 0x000000800000784c */ /* 0x000fe20000000000 */
[----:B--2---:R-:W-:Y:S02]  /*4830*/  ULEA UR8, UR8, UR4, 0x18 ;  /* 0x0000000408087291 */ /* 0x004fe4000f8ec0ff */
[----:B------:R-:W-:-:S07]  /*4840*/  ULEA UR4, UR22, UR17, 0x3 ;  /* 0x0000001116047291 */ /* 0x000fce000f8e18ff */
[----:B------:R2:W-:Y:S02]  /*4850*/  @P0 STS.U8 [UR8+0x1c], R0 ;  /* 0x00001c00ff000988 */ /* 0x0005e40008000008 */
[----:B------:R-:W4:Y:S02]  /*4860*/  SYNCS.PHASECHK.TRANS64.TRYWAIT P0, [UR4], R2 ;  /* 0x00000002ff0075a7 */ /* 0x000f240008001104 */
[----:B--2-4-:R-:W-:Y:S05]  /*4870*/  @!P0 BRA `(.L_x_91) ;  /* 0x0000003c00148947 */ /* 0x014fea0003800000 */
.L_x_192:
[----:B------:R-:W-:-:S04]  /*4880*/  UIADD3 UR4, UPT, UPT, UR22, 0x1, URZ ;  /* 0x0000000116047890 */ /* 0x000fc8000fffe0ff */
[----:B------:R-:W-:-:S04]  /*4890*/  UISETP.NE.AND UP0, UPT, UR4, 0x4, UPT ;  /* 0x000000040400788c */ /* 0x000fc8000bf05270 */
[----:B------:R-:W-:Y:S02]  /*48a0*/  USEL UR6, URZ, 0x1, UP0 ;  /* 0x00000001ff067887 */ /* 0x000fe40008000000 */
[----:B------:R-:W-:-:S04]  /*48b0*/  USEL UR4, UR4, URZ, UP0 ;  /* 0x000000ff04047287 */ /* 0x000fc80008000000 */
[----:B-1----:R-:W-:Y:S01]  /*48c0*/  ULEA UR5, UR4, UR17, 0x3 ;  /* 0x0000001104057291 */ /* 0x002fe2000f8e18ff */
[----:B--2---:R-:W-:-:S04]  /*48d0*/  LOP3.LUT R2, R11, UR6, RZ, 0x3c, !PT ;  /* 0x000000060b027c12 */ /* 0x004fc8000f8e3cff */
[----:B------:R-:W-:-:S04]  /*48e0*/  SHF.L.U32 R3, R2, 0x1f, RZ ;  /* 0x0000001f02037819 */ /* 0x000fc800000006ff */
[----:B------:R-:W1:Y:S02]  /*48f0*/  SYNCS.PHASECHK.TRANS64.TRYWAIT P0, [UR5], R3 ;  /* 0x00000003ff0075a7 */ /* 0x000e640008001105 */
[----:B-1----:R-:W-:Y:S05]  /*4900*/  @!P0 BRA `(.L_x_92) ;  /* 0x0000003c00088947 */ /* 0x002fea0003800000 */
.L_x_194:
        /* <DEDUP_REMOVED lines=9> */
.L_x_196:
[----:B------:R-:W-:-:S04]  /*49a0*/  UIADD3 UR4, UPT, UPT, UR4, 0x1, URZ ;  /* 0x0000000104047890 */ /* 0x000fc8000fffe0ff */
[----:B------:R-:W-:-:S04]  /*49b0*/  UISETP.NE.AND UP0, UPT, UR4, 0x4, UPT ;  /* 0x000000040400788c */ /* 0x000fc8000bf05270 */
[----:B------:R-:W-:Y:S02]  /*49c0*/  USEL UR5, URZ, 0x1, UP0 ;  /* 0x00000001ff057887 */ /* 0x000fe40008000000 */
[----:B------:R-:W-:-:S04]  /*49d0*/  USEL UR4, UR4, URZ, UP0 ;  /* 0x000000ff04047287 */ /* 0x000fc80008000000 */
[----:B------:R-:W-:Y:S01]  /*49e0*/  ULEA UR4, UR4, UR17, 0x3 ;  /* 0x0000001104047291 */ /* 0x000fe2000f8e18ff */
[----:B------:R-:W-:-:S04]  /*49f0*/  LOP3.LUT R2, R2, UR5, RZ, 0x3c, !PT ;  /* 0x0000000502027c12 */ /* 0x000fc8000f8e3cff */
[----:B------:R-:W-:-:S04]  /*4a00*/  SHF.L.U32 R2, R2, 0x1f, RZ ;  /* 0x0000001f02027819 */ /* 0x000fc800000006ff */
[----:B------:R-:W2:Y:S02]  /*4a10*/  SYNCS.PHASECHK.TRANS64.TRYWAIT P0, [UR4], R2 ;  /* 0x00000002ff0075a7 */ /* 0x000ea40008001104 */
[----:B--2---:R-:W-:Y:S05]  /*4a20*/  @!P0 BRA `(.L_x_94) ;  /* 0x0000003800f08947 */ /* 0x004fea0003800000 */
.L_x_198:
[----:B------:R-:W-:Y:S01]  /*4a30*/  NOP ;  /* 0x0000000000007918 */ /* 0x000fe20000000000 */
[----:B-1----:R-:W1:Y:S01]  /*4a40*/  LDS R0, [UR8+0x14] ;  /* 0x00001408ff007984 */ /* 0x002e620008000800 */
[----:B------:R-:W-:Y:S01]  /*4a50*/  ULOP3.LUT UR4, UR30, 0xffff, URZ, 0xc0, !UPT ;  /* 0x0000ffff1e047892 */ /* 0x000fe2000f8ec0ff */
[----:B------:R-:W-:Y:S01]  /*4a60*/  UMOV UR5, 0xffff ;  /* 0x0000ffff00057882 */ /* 0x000fe20000000000 */
[----:B------:R-:W-:Y:S02]  /*4a70*/  UMOV UR6, 0x1 ;  /* 0x0000000100067882 */ /* 0x000fe40000000000 */
[----:B------:R-:W-:-:S04]  /*4a80*/  USHF.R.U32.HI UR4, URZ, 0x5, UR4 ;  /* 0x00000005ff047899 */ /* 0x000fc80008011604 */
[----:B------:R-:W-:Y:S02]  /*4a90*/  USHF.L.U32 UR5, UR5, UR4, URZ ;  /* 0x0000000405057299 */ /* 0x000fe400080006ff */
[----:B------:R-:W-:-:S04]  /*4aa0*/  USHF.L.U32 UR4, UR6, UR4, URZ ;  /* 0x0000000406047299 */ /* 0x000fc800080006ff */
[----:B-1----:R-:W-:-:S04]  /*4ab0*/  LOP3.LUT R0, R0, UR5, RZ, 0xc0, !PT ;  /* 0x0000000500007c12 */ /* 0x002fc8000f8ec0ff */
[----:B------:R-:W-:-:S13]  /*4ac0*/  ISETP.NE.AND P0, PT, R0, UR5, PT ;  /* 0x0000000500007c0c */ /* 0x000fda000bf05270 */
[----:B------:R-:W-:Y:S05]  /*4ad0*/  @P0 BRA `(.L_x_95) ;  /* 0x0000000000580947 */ /* 0x000fea0003800000 */
[----:B------:R-:W1:Y:S02]  /*4ae0*/  LDS R0, [UR8+0x18] ;  /* 0x00001808ff007984 */ /* 0x000e640008000800 */
[----:B-1----:R-:W-:-:S04]  /*4af0*/  LOP3.LUT R0, R0, UR4, RZ, 0xc0, !PT ;  /* 0x0000000400007c12 */ /* 0x002fc8000f8ec0ff */
[----:B------:R-:W-:-:S13]  /*4b00*/  ISETP.NE.AND P0, PT, R0, UR4, PT ;  /* 0x0000000400007c0c */ /* 0x000fda000bf05270 */
[----:B------:R-:W-:Y:S05]  /*4b10*/  @P0 BRA `(.L_x_96) ;  /* 0x00000000003c0947 */ /* 0x000fea0003800000 */
[----:B------:R-:W1:Y:S01]  /*4b20*/  S2R R2, SR_LANEID ;  /* 0x0000000000027919 */ /* 0x000e620000000000 */
[----:B------:R-:W-:-:S06]  /*4b30*/  ULOP3.LUT UR5, URZ, UR5, URZ, 0x33, !UPT ;  /* 0x00000005ff057292 */ /* 0x000fcc000f8e33ff */
[----:B------:R-:W-:-:S04]  /*4b40*/  IMAD.U32 R0, RZ, RZ, UR5 ;  /* 0x00000005ff007e24 */ /* 0x000fc8000f8e00ff */
[----:B------:R2:W4:Y:S02]  /*4b50*/  REDUX UR7, R0 ;  /* 0x00000000000773c4 */ /* 0x0005240000000000 */
[----:B------:R1:W-:Y:S01]  /*4b60*/  UTCATOMSWS.AND URZ, UR5 ;  /* 0x0000000500ff79e3 */ /* 0x0003e20008000000 */
[----:B--2---:R-:W-:Y:S01]  /*4b70*/  LOP3.LUT R0, RZ, UR4, RZ, 0x33, !PT ;  /* 0x00000004ff007c12 */ /* 0x004fe2000f8e33ff */
[----:B------:R-:W-:Y:S02]  /*4b80*/  VOTEU.ANY UR4, UPT, PT ;  /* 0x0000000000047886 */ /* 0x000fe400038e0100 */
[----:B------:R-:W-:Y:S02]  /*4b90*/  UFLO.U32 UR4, UR4 ;  /* 0x00000004000472bd */ /* 0x000fe400080e0000 */
[----:B------:R-:W2:Y:S04]  /*4ba0*/  REDUX UR6, R0 ;  /* 0x00000000000673c4 */ /* 0x000ea80000000000 */
[----:B-1----:R-:W-:-:S02]  /*4bb0*/  ISETP.EQ.U32.AND P0, PT, R2, UR4, PT ;  /* 0x0000000402007c0c */ /* 0x002fc4000bf02070 */
[----:B----4-:R-:W-:-:S11]  /*4bc0*/  MOV R2, UR7 ;  /* 0x0000000700027c02 */ /* 0x010fd60008000f00 */
[----:B------:R1:W-:Y:S01]  /*4bd0*/  @P0 ATOMS.AND RZ, [UR8+0x14], R2 ;  /* 0x00001402ffff098c */ /* 0x0003e2000a800008 */
[----:B--2---:R-:W-:-:S05]  /*4be0*/  IMAD.U32 R0, RZ, RZ, UR6 ;  /* 0x00000006ff007e24 */ /* 0x004fca000f8e00ff */
[----:B------:R1:W-:Y:S01]  /*4bf0*/  @P0 ATOMS.AND RZ, [UR8+0x18], R0 ;  /* 0x00001800ffff098c */ /* 0x0003e2000a800008 */
[----:B------:R-:W-:Y:S05]  /*4c00*/  BRA `(.L_x_97) ;  /* 0x0000000000147947 */ /* 0x000fea0003800000 */
.L_x_96:
[----:B------:R-:W-:Y:S02]  /*4c10*/  MOV R2, 0x4c30 ;  /* 0x00004c3000027802 */ /* 0x000fe40000000f00 */
[----:B---3-5:R-:W-:Y:S05]  /*4c20*/  CALL.REL.NOINC `($__internal_0_$__cuda_sm10x_tcgen05_guardrail_trap_col_being_dealloced_not_returned_by_alloc) ;  /* 0x0000003c000c7944 */ /* 0x028fea0003c00000 */
[----:B------:R-:W-:Y:S05]  /*4c30*/  BRA `(.L_x_97) ;  /* 0x0000000000087947 */ /* 0x000fea0003800000 */
.L_x_95:
[----:B------:R-:W-:Y:S02]  /*4c40*/  MOV R2, 0x4c60 ;  /* 0x00004c6000027802 */ /* 0x000fe40000000f00 */
[----:B---3-5:R-:W-:Y:S05]  /*4c50*/  CALL.REL.NOINC `($__internal_2_$__cuda_sm10x_tcgen05_guardrail_trap_unallocated_columns_being_dealloced) ;  /* 0x0000003c00187944 */ /* 0x028fea0003c00000 */
.L_x_97:
[----:B------:R-:W-:Y:S01]  /*4c60*/  NOP ;  /* 0x0000000000007918 */ /* 0x000fe20000000000 */
[----:B------:R-:W-:Y:S05]  /*4c70*/  EXIT ;  /* 0x000000000000794d */ /* 0x000fea0003800000 */
.L_x_79:
[----:B------:R-:W-:-:S09]  /*4c80*/  UISETP.NE.OR UP0, UPT, UR22, 0x3, !UP3 ;  /* 0x000000031600788c */ /* 0x000fd2000df05670 */
[----:B------:R-:W-:Y:S05]  /*4c90*/  BRA.U UP0, `(.L_x_98) ;  /* 0x0000000d00087547 */ /* 0x000fea000b800000 */
[----:B------:R-:W1:Y:S01]  /*4ca0*/  LDCU UR26, c[0x0][0x370] ;  /* 0x00006e00ff1a77ac */ /* 0x000e620008000800 */
[----:B------:R-:W2:Y:S01]  /*4cb0*/  LDC.64 R16, c[0x0][0x348] ;  /* 0x0000d200ff107b82 */ /* 0x000ea20000000a00 */
[----:B------:R-:W-:Y:S02]  /*4cc0*/  HFMA2 R13, -RZ, RZ, 0, 0 ;  /* 0x00000000ff0d7431 */ /* 0x000fe400000001ff */
[----:B------:R-:W-:Y:S01]  /*4cd0*/  IMAD.MOV.U32 R15, RZ, RZ, 0x1 ;  /* 0x00000001ff0f7424 */ /* 0x000fe200078e00ff */
[----:B------:R-:W1:Y:S01]  /*4ce0*/  LDCU.128 UR28, c[0x0][0xb10] ;  /* 0x00016200ff1c77ac */ /* 0x000e620008000c00 */
[----:B------:R-:W-:Y:S01]  /*4cf0*/  IMAD.MOV.U32 R14, RZ, RZ, RZ ;  /* 0x000000ffff0e7224 */ /* 0x000fe200078e00ff */
[----:B------:R-:W-:Y:S01]  /*4d00*/  MOV R12, 0x1000 ;  /* 0x00001000000c7802 */ /* 0x000fe20000000f00 */
[----:B------:R-:W3:Y:S01]  /*4d10*/  LDCU UR25, c[0x0][0x374] ;  /* 0x00006e80ff1977ac */ /* 0x000ee20008000800 */
[----:B------:R-:W4:Y:S01]  /*4d20*/  LDC.64 R2, c[0x0][0x888] ;  /* 0x00022200ff027b82 */ /* 0x000f220000000a00 */
[----:B------:R-:W3:Y:S01]  /*4d30*/  LDCU UR16, c[0x0][0xb0c] ;  /* 0x00016180ff1077ac */ /* 0x000ee20008000800 */
[----:B------:R-:W2:Y:S06]  /*4d40*/  LDCU UR35, c[0x0][0xb20] ;  /* 0x00016400ff2377ac */ /* 0x000eac0008000800 */
[----:B------:R-:W4:Y:S01]  /*4d50*/  LDC.64 R4, c[0x0][0x890] ;  /* 0x00022400ff047b82 */ /* 0x000f220000000a00 */
[----:B------:R-:W2:Y:S01]  /*4d60*/  LDCU UR4, c[0x0][0xb30] ;  /* 0x00016600ff0477ac */ /* 0x000ea20008000800 */
[----:B------:R-:W-:Y:S01]  /*4d70*/  UMOV UR17, 0x400 ;  /* 0x0000040000117882 */ /* 0x000fe20000000000 */
[----:B-1----:R-:W-:-:S02]  /*4d80*/  UIMAD.WIDE.U32 UR32, UR26, UR28, URZ ;  /* 0x0000001c1a2072a5 */ /* 0x002fc4000f8e00ff */
[----:B---3--:R-:W-:Y:S02]  /*4d90*/  UIMAD.WIDE.U32 UR6, UR25, UR31, URZ ;  /* 0x0000001f190672a5 */ /* 0x008fe4000f8e00ff */
[----:B------:R-:W-:Y:S02]  /*4da0*/  ULEA UR17, UR48, UR17, 0x18 ;  /* 0x0000001130117291 */ /* 0x000fe4000f8ec0ff */
[----:B------:R-:W-:Y:S02]  /*4db0*/  UPLOP3.LUT UP3, UPT, UPT, UPT, UPT, 0x40, 0x4 ;  /* 0x000000000004789c */ /* 0x000fe40003f6e870 */
[----:B------:R-:W-:Y:S01]  /*4dc0*/  UIADD3 UR5, UPT, UPT, UR17, 0x1b0, URZ ;  /* 0x000001b011057890 */ /* 0x000fe2000fffe0ff */
[----:B------:R-:W-:Y:S01]  /*4dd0*/  UMOV UR32, UR33 ;  /* 0x0000002100207c82 */ /* 0x000fe20008000000 */
[----:B------:R-:W-:Y:S01]  /*4de0*/  UMOV UR27, UR7 ;  /* 0x00000007001b7c82 */ /* 0x000fe20008000000 */
[----:B------:R-:W-:Y:S02]  /*4df0*/  UISETP.GE.AND UP0, UPT, UR40, 0x1, UPT ;  /* 0x000000012800788c */ /* 0x000fe4000bf06270 */
[----:B------:R-:W-:Y:S01]  /*4e00*/  UISETP.NE.AND UP4, UPT, UR40, 0x1, UPT ;  /* 0x000000012800788c */ /* 0x000fe2000bf85270 */
[----:B------:R-:W1:Y:S01]  /*4e10*/  LDCU.64 UR14, c[0x0][0xb28] ;  /* 0x00016500ff0e77ac */ /* 0x000e620008000a00 */
[----:B------:R-:W-:-:S02]  /*4e20*/  UISETP.NE.AND UP6, UPT, UR16, 0x1, UPT ;  /* 0x000000011000788c */ /* 0x000fc4000bfc5270 */
[----:B------:R-:W-:Y:S02]  /*4e30*/  UISETP.NE.AND UP5, UPT, UR30, 0x1, UPT ;  /* 0x000000011e00788c */ /* 0x000fe4000bfa5270 */
[----:B------:R-:W-:Y:S02]  /*4e40*/  UPRMT UR48, UR48, 0x654, UR5 ;  /* 0x0000065430307896 */ /* 0x000fe40008000005 */
[----:B------:R-:W-:Y:S02]  /*4e50*/  USHF.R.U32.HI UR32, URZ, UR29, UR32 ;  /* 0x0000001dff207299 */ /* 0x000fe40008011620 */
[----:B--2---:R-:W-:Y:S02]  /*4e60*/  USHF.R.U32.HI UR27, URZ, UR35, UR27 ;  /* 0x00000023ff1b7299 */ /* 0x004fe4000801161b */
[----:B------:R-:W-:-:S11]  /*4e70*/  UISETP.NE.AND UP2, UPT, UR4, 0x1, UPT ;  /* 0x000000010400788c */ /* 0x000fd6000bf45270 */
.L_x_106:
[C---:B------:R-:W-:Y:S02]  /*4e80*/  LEA R7, R14.reuse, UR17, 0x3 ;  /* 0x000000110e077c11 */ /* 0x040fe4000f8e18ff */
[----:B------:R-:W-:Y:S02]  /*4e90*/  SHF.L.U32 R0, R13, 0x1f, RZ ;  /* 0x0000001f0d007819 */ /* 0x000fe400000006ff */
[----:B------:R-:W-:Y:S02]  /*4ea0*/  LEA R8, R14, UR17, 0x4 ;  /* 0x000000110e087c11 */ /* 0x000fe4000f8e20ff */
[----:B--2---:R-:W2:Y:S02]  /*4eb0*/  SYNCS.PHASECHK.TRANS64.TRYWAIT P0, [R7+URZ+0x1d0], R0 ;  /* 0x0001d000070075a7 */ /* 0x004ea400080011ff */
[----:B--2---:R-:W-:Y:S05]  /*4ec0*/  @!P0 BRA `(.L_x_99) ;  /* 0x0000003400e08947 */ /* 0x004fea0003800000 */
.L_x_199:
[----:B------:R-:W3:Y:S01]  /*4ed0*/  LDS.128 R8, [R8+0x260] ;  /* 0x0002600008087984 */ /* 0x000ee20000000c00 */
[----:B------:R-:W-:Y:S01]  /*4ee0*/  UISETP.GE.AND UP0, UPT, UR40, 0x1, UPT ;  /* 0x000000012800788c */ /* 0x000fe2000bf06270 */
[----:B------:R-:W-:Y:S01]  /*4ef0*/  @!PT LDS RZ, [RZ] ;  /* 0x00000000fffff984 */ /* 0x000fe20000000800 */
[----:B------:R-:W-:Y:S01]  /*4f00*/  @!PT LDS RZ, [RZ] ;  /* 0x00000000fffff984 */ /* 0x000fe20000000800 */
[----:B------:R-:W-:Y:S01]  /*4f10*/  @!PT LDS RZ, [RZ] ;  /* 0x00000000fffff984 */ /* 0x000fe20000000800 */
[----:B------:R-:W-:Y:S01]  /*4f20*/  @!PT LDS RZ, [RZ] ;  /* 0x00000000fffff984 */ /* 0x000fe20000000800 */
[----:B------:R1:W-:Y:S06]  /*4f30*/  MEMBAR.ALL.CTA ;  /* 0x0000000000007992 */ /* 0x0003ec0000008000 */
[----:B-1----:R-:W1:Y:S01]  /*4f40*/  FENCE.VIEW.ASYNC.S ;  /* 0x00000000000073c6 */ /* 0x002e620000000000 */
[----:B---3--:R-:W-:Y:S11]  /*4f50*/  LOP3.LUT P0, RZ, R10, 0x1, RZ, 0xc0, !PT ;  /* 0x000000010aff7812 */ /* 0x008ff6000780c0ff */
[----:B------:R-:W-:Y:S02]  /*4f60*/  @!UPT UIADD3 URZ, UPT, UPT, URZ, URZ, URZ ;  /* 0x000000fffffff290 */ /* 0x000fe4000fffe0ff */
[----:B-1----:R-:W-:Y:S01]  /*4f70*/  VOTEU.ANY UP1, P0 ;  /* 0x0000000000ff7886 */ /* 0x002fe20000020100 */
[----:B------:R-:W-:Y:S11]  /*4f80*/  PLOP3.LUT P0, PT, PT, PT, UP1, 0x80, 0x8 ;  /* 0x000000000008781c */ /* 0x000ff60003f0f018 */
[----:B------:R-:W-:Y:S02]  /*4f90*/  @!UPT UIADD3 URZ, UPT, UPT, URZ, URZ, URZ ;  /* 0x000000fffffff290 */ /* 0x000fe4000fffe0ff */
[----:B--2---:R-:W-:Y:S02]  /*4fa0*/  @P0 SHF.R.U32.HI R0, RZ, 0x10, R9 ;  /* 0x00000010ff000819 */ /* 0x004fe40000011609 */
[----:B------:R-:W-:Y:S02]  /*4fb0*/  @P0 MOV R6, R8 ;  /* 0x0000000800060202 */ /* 0x000fe40000000f00 */
[----:B------:R-:W-:Y:S01]  /*4fc0*/  @P0 R2UR UR4, R0 ;  /* 0x00000000000402ca */ /* 0x000fe200000e0000 */
[----:B------:R-:W-:Y:S01]  /*4fd0*/  VIADD R0, R7, 0x1e0 ;  /* 0x000001e007007836 */ /* 0x000fe20000000000 */
[----:B------:R-:W-:Y:S02]  /*4fe0*/  @P0 LOP3.LUT R8, R9, 0xffff, RZ, 0xc0, !PT ;  /* 0x0000ffff09080812 */ /* 0x000fe400078ec0ff */
[----:B------:R-:W-:Y:S02]  /*4ff0*/  @P0 R2UR UR6, R6 ;  /* 0x00000000060602ca */ /* 0x000fe400000e0000 */
[----:B------:R-:W-:Y:S02]  /*5000*/  PRMT R0, RZ, 0x654, R0 ;  /* 0x00000654ff007816 */ /* 0x000fe40000000000 */
[----:B------:R-:W-:Y:S02]  /*5010*/  @P0 R2UR UR5, R8 ;  /* 0x00000000080502ca */ /* 0x000fe400000e0000 */
[----:B------:R1:W-:Y:S03]  /*5020*/  SYNCS.ARRIVE.TRANS64.RED.A1T0 RZ, [R0+URZ], RZ ;  /* 0x000000ff00ff79a7 */ /* 0x0003e600081004ff */
[----:B------:R-:W-:Y:S04]  /*5030*/  @UP1 UMOV UR24, UR4 ;  /* 0x0000000400181c82 */ /* 0x000fe80008000000 */
[----:B------:R-:W-:Y:S04]  /*5040*/  @UP1 UMOV UR13, UR6 ;  /* 0x00000006000d1c82 */ /* 0x000fe80008000000 */
[----:B------:R-:W-:Y:S01]  /*5050*/  @UP1 UMOV UR7, UR5 ;  /* 0x0000000500071c82 */ /* 0x000fe20008000000 */
[----:B------:R-:W-:Y:S05]  /*5060*/  BRA.U !UP0, `(.L_x_100) ;  /* 0x0000000108a47547 */ /* 0x000fea000b800000 */
[----:B------:R-:W-:Y:S02]  /*5070*/  UIMAD.WIDE.U32 UR10, UR7, UR31, URZ ;  /* 0x0000001f070a72a5 */ /* 0x000fe4000f8e00ff */
[----:B------:R-:W-:Y:S02]  /*5080*/  UIMAD.WIDE.U32 UR18, UR13, UR28, URZ ;  /* 0x0000001c0d1272a5 */ /* 0x000fe4000f8e00ff */
[----:B------:R-:W-:Y:S02]  /*5090*/  USEL UR4, UR25, UR27, !UP5 ;  /* 0x0000001b19047287 */ /* 0x000fe4000e800000 */
[----:B------:R-:W-:Y:S02]  /*50a0*/  USEL UR8, UR26, UR32, !UP6 ;  /* 0x000000201a087287 */ /* 0x000fe4000f000000 */
[----:B------:R-:W-:Y:S02]  /*50b0*/  UIMAD.WIDE.U32 UR20, UR4, UR14, URZ ;  /* 0x0000000e041472a5 */ /* 0x000fe4000f8e00ff */
[----:B------:R-:W-:Y:S01]  /*50c0*/  UIMAD.WIDE.U32 UR22, UR8, UR14, URZ ;  /* 0x0000000e081672a5 */ /* 0x000fe2000f8e00ff */
[----:B------:R-:W-:Y:S02]  /*50d0*/  UMOV UR5, UR11 ;  /* 0x0000000b00057c82 */ /* 0x000fe40008000000 */
[----:B------:R-:W-:Y:S03]  /*50e0*/  USHF.R.U32.HI UR6, URZ, UR35, UR5 ;  /* 0x00000023ff067299 */ /* 0x000fe60008011605 */
[----:B------:R-:W-:Y:S01]  /*50f0*/  UMOV UR5, UR19 ;  /* 0x0000001300057c82 */ /* 0x000fe20008000000 */
[----:B------:R-:W-:Y:S02]  /*5100*/  USEL UR6, UR7, UR6, !UP5 ;  /* 0x0000000607067287 */ /* 0x000fe4000e800000 */
[----:B------:R-:W-:Y:S02]  /*5110*/  USHF.R.U32.HI UR9, URZ, UR29, UR5 ;  /* 0x0000001dff097299 */ /* 0x000fe40008011605 */
[----:B------:R-:W-:Y:S01]  /*5120*/  UIMAD.WIDE.U32 UR10, UR6, UR14, URZ ;  /* 0x0000000e060a72a5 */ /* 0x000fe2000f8e00ff */
[----:B------:R-:W-:Y:S02]  /*5130*/  UMOV UR5, UR21 ;  /* 0x0000001500057c82 */ /* 0x000fe40008000000 */
[----:B------:R-:W-:Y:S03]  /*5140*/  @UP4 USHF.R.U32.HI UR4, URZ, UR15, UR5 ;  /* 0x0000000fff044299 */ /* 0x000fe60008011605 */
[----:B------:R-:W-:Y:S01]  /*5150*/  UMOV UR5, UR23 ;  /* 0x0000001700057c82 */ /* 0x000fe20008000000 */
[----:B------:R-:W-:Y:S02]  /*5160*/  UIMAD UR4, UR40, UR4, URZ ;  /* 0x00000004280472a4 */ /* 0x000fe4000f8e02ff */
[----:B------:R-:W-:Y:S02]  /*5170*/  @UP4 USHF.R.U32.HI UR8, URZ, UR15, UR5 ;  /* 0x0000000fff084299 */ /* 0x000fe40008011605 */
[----:B------:R-:W-:Y:S02]  /*5180*/  USEL UR5, UR13, UR9, !UP6 ;  /* 0x000000090d057287 */ /* 0x000fe4000f000000 */
[----:B------:R-:W-:Y:S02]  /*5190*/  UIMAD UR9, UR40, UR8, URZ ;  /* 0x00000008280972a4 */ /* 0x000fe4000f8e02ff */
[----:B------:R-:W-:Y:S03]  /*51a0*/  UISETP.GE.AND UP0, UPT, UR6, UR4, UPT ;  /* 0x000000040600728c */ /* 0x000fe6000bf06270 */
[----:B------:R-:W-:Y:S01]  /*51b0*/  UMOV UR4, UR11 ;  /* 0x0000000b00047c82 */ /* 0x000fe20008000000 */
[----:B------:R-:W-:Y:S02]  /*51c0*/  UISETP.GE.OR UP0, UPT, UR5, UR9, UP0 ;  /* 0x000000090500728c */ /* 0x000fe40008706670 */
[----:B------:R-:W-:Y:S02]  /*51d0*/  USHF.R.U32.HI UR4, URZ, UR15, UR4 ;  /* 0x0000000fff047299 */ /* 0x000fe40008011604 */
[----:B------:R-:W-:Y:S02]  /*51e0*/  UIMAD.WIDE.U32 UR10, UR5, UR14, URZ ;  /* 0x0000000e050a72a5 */ /* 0x000fe4000f8e00ff */
[----:B------:R-:W-:Y:S04]  /*51f0*/  USEL UR12, UR6, UR4, !UP4 ;  /* 0x00000004060c7287 */ /* 0x000fe8000e000000 */
[----:B------:R-:W-:Y:S01]  /*5200*/  UIADD3 UR9, UPT, UPT, -UR12, URZ, URZ ;  /* 0x000000ff0c097290 */ /* 0x000fe2000fffe1ff */
[----:B------:R-:W-:Y:S02]  /*5210*/  @!UP0 UMOV UR4, UR11 ;  /* 0x0000000b00048c82 */ /* 0x000fe40008000000 */
[----:B------:R-:W-:Y:S02]  /*5220*/  @!UP0 USHF.R.U32.HI UR4, URZ, UR15, UR4 ;  /* 0x0000000fff048299 */ /* 0x000fe40008011604 */
[----:B------:R-:W-:Y:S02]  /*5230*/  UIMAD UR9, UR40, UR9, UR6 ;  /* 0x00000009280972a4 */ /* 0x000fe4000f8e0206 */
[----:B------:R-:W-:Y:S04]  /*5240*/  @!UP0 USEL UR4, UR5, UR4, !UP4 ;  /* 0x0000000405048287 */ /* 0x000fe8000e000000 */
[----:B------:R-:W-:Y:S02]  /*5250*/  @!UP0 UIMAD UR9, UR8, UR9, UR4 ;  /* 0x00000009080982a4 */ /* 0x000fe4000f8e0204 */
[----:B------:R-:W-:Y:S02]  /*5260*/  @!UP0 UIADD3 UR10, UPT, UPT, UR12, -UR4, URZ ;  /* 0x800000040c0a8290 */ /* 0x000fe4000fffe0ff */
[----:B------:R-:W-:Y:S02]  /*5270*/  UIADD3 UR4, UPT, UPT, -UR5, URZ, URZ ;  /* 0x000000ff05047290 */ /* 0x000fe4000fffe1ff */
[----:B------:R-:W-:Y:S02]  /*5280*/  UIADD3 UR8, UPT, UPT, -UR6, URZ, URZ ;  /* 0x000000ff06087290 */ /* 0x000fe4000fffe1ff */
[----:B------:R-:W-:Y:S02]  /*5290*/  @!UP0 UIMAD UR6, UR10, UR40, UR5 ;  /* 0x000000280a0682a4 */ /* 0x000fe4000f8e0205 */
[----:B------:R-:W-:Y:S02]  /*52a0*/  UIMAD UR13, UR16, UR4, UR13 ;  /* 0x00000004100d72a4 */ /* 0x000fe4000f8e020d */
[----:B------:R-:W-:Y:S01]  /*52b0*/  UIMAD UR7, UR30, UR8, UR7 ;  /* 0x000000081e0772a4 */ /* 0x000fe2000f8e0207 */
[----:B------:R-:W-:Y:S02]  /*52c0*/  @!UP0 UMOV UR5, UR9 ;  /* 0x0000000900058c82 */ /* 0x000fe40008000000 */
[----:B------:R-:W-:Y:S02]  /*52d0*/  UIMAD UR13, UR5, UR16, UR13 ;  /* 0x00000010050d72a4 */ /* 0x000fe4000f8e020d */
[----:B------:R-:W-:Y:S11]  /*52e0*/  UIMAD UR7, UR6, UR30, UR7 ;  /* 0x0000001e060772a4 */ /* 0x000ff6000f8e0207 */
[----:B------:R-:W-:Y:S01]  /*52f0*/  @!UPT UIADD3 URZ, UPT, UPT, URZ, URZ, URZ ;  /* 0x000000fffffff290 */ /* 0x000fe2000fffe0ff */
.L_x_100:
[----:B------:R-:W2:Y:S01]  /*5300*/  @!UP2 LDCU.128 UR20, c[0x0][0xb10] ;  /* 0x00016200ff14a7ac */ /* 0x000ea20008000c00 */
[C---:B----4-:R-:W-:Y:S02]  /*5310*/  ISETP.NE.U32.AND P1, PT, R4.reuse, RZ, PT ;  /* 0x000000ff0400720c */ /* 0x050fe40003f25070 */
[----:B------:R-:W-:Y:S02]  /*5320*/  ISETP.NE.U32.AND P0, PT, R4, RZ, PT ;  /* 0x000000ff0400720c */ /* 0x000fe40003f05070 */
[C---:B------:R-:W-:Y:S02]  /*5330*/  ISETP.NE.AND.EX P1, PT, R5.reuse, RZ, PT, P1 ;  /* 0x000000ff0500720c */ /* 0x040fe40003f25310 */
[----:B------:R-:W-:Y:S01]  /*5340*/  ISETP.NE.AND.EX P0, PT, R5, RZ, PT, P0 ;  /* 0x000000ff0500720c */ /* 0x000fe20003f05300 */
[----:B------:R-:W3:Y:S01]  /*5350*/  @!UP2 LDCU UR5, c[0x0][0xb0c] ;  /* 0x00016180ff05a7ac */ /* 0x000ee20008000800 */
[----:B------:R-:W-:Y:S01]  /*5360*/  SHF.L.U32 R6, R15, 0x1f, RZ ;  /* 0x0000001f0f067819 */ /* 0x000fe200000006ff */
[----:B--2---:R-:W-:Y:S07]  /*5370*/  UIMAD.WIDE.U32 UR8, UR13, UR20, URZ ;  /* 0x000000140d0872a5 */ /* 0x004fee000f8e00ff */
[----:B------:R-:W-:Y:S01]  /*5380*/  @!UP2 UMOV UR4, UR9 ;  /* 0x000000090004ac82 */ /* 0x000fe20008000000 */
[----:B---3--:R-:W-:Y:S02]  /*5390*/  @!UP2 UISETP.NE.AND UP0, UPT, UR5, 0x1, UPT ;  /* 0x000000010500a88c */ /* 0x008fe4000bf05270 */
[----:B------:R-:W-:Y:S02]  /*53a0*/  @!UP2 USHF.R.U32.HI UR4, URZ, UR21, UR4 ;  /* 0x00000015ff04a299 */ /* 0x000fe40008011604 */
[----:B------:R-:W-:Y:S02]  /*53b0*/  UIMAD.WIDE.U32 UR8, UR7, UR23, URZ ;  /* 0x00000017070872a5 */ /* 0x000fe4000f8e00ff */
[----:B------:R-:W-:Y:S02]  /*53c0*/  @!UP2 USEL UR10, UR13, UR4, !UP0 ;  /* 0x000000040d0aa287 */ /* 0x000fe4000c000000 */
[----:B------:R-:W-:Y:S03]  /*53d0*/  @!UP2 UISETP.NE.AND UP0, UPT, UR22, 0x1, UPT ;  /* 0x000000011600a88c */ /* 0x000fe6000bf05270 */
[----:B------:R-:W-:Y:S02]  /*53e0*/  @!UP2 UMOV UR6, UR9 ;  /* 0x000000090006ac82 */ /* 0x000fe40008000000 */
[----:B------:R-:W2:Y:S02]  /*53f0*/  @!UP2 LDCU UR4, c[0x0][0xb20] ;  /* 0x00016400ff04a7ac */ /* 0x000ea40008000800 */
[----:B--2---:R-:W-:Y:S04]  /*5400*/  @!UP2 USHF.R.U32.HI UR6, URZ, UR4, UR6 ;  /* 0x00000004ff06a299 */ /* 0x004fe80008011606 */
[----:B------:R-:W-:Y:S04]  /*5410*/  @!UP2 USEL UR6, UR7, UR6, !UP0 ;  /* 0x000000060706a287 */ /* 0x000fe8000c000000 */
[----:B------:R-:W-:Y:S02]  /*5420*/  @!UP2 UIADD3 UR4, UPT, UPT, -UR10, UR6, URZ ;  /* 0x000000060a04a290 */ /* 0x000fe4000fffe1ff */
[----:B------:R-:W-:Y:S02]  /*5430*/  @!UP2 UIADD3 UR6, UPT, UPT, UR10, -UR6, URZ ;  /* 0x800000060a06a290 */ /* 0x000fe4000fffe0ff */
[----:B------:R-:W-:Y:S02]  /*5440*/  @!UP2 UIMAD UR13, UR4, UR5, UR13 ;  /* 0x00000005040da2a4 */ /* 0x000fe4000f8e020d */
[----:B------:R-:W-:Y:S01]  /*5450*/  @!UP2 UIMAD UR7, UR6, UR22, UR7 ;  /* 0x000000160607a2a4 */ /* 0x000fe2000f8e0207 */
[----:B------:R-:W-:Y:S11]  /*5460*/  BRA.U UP3, `(.L_x_101) ;  /* 0x0000000103107547 */ /* 0x000ff6000b800000 */
[----:B------:R-:W-:Y:S04]  /*5470*/  MOV R7, UR34 ;  /* 0x0000002200077c02 */ /* 0x000fe80008000f00 */
[----:B------:R-:W-:Y:S04]  /*5480*/  SHF.L.U32 R7, R7, 0x1f, RZ ;  /* 0x0000001f07077819 */ /* 0x000fe800000006ff */
[----:B------:R-:W2:Y:S02]  /*5490*/  SYNCS.PHASECHK.TRANS64.TRYWAIT P2, [UR17+0x1c8], R7 ;  /* 0x0001c807ff0075a7 */ /* 0x000ea40008041111 */
[----:B--2---:R-:W-:Y:S05]  /*54a0*/  @!P2 BRA `(.L_x_102) ;  /* 0x00000030007ca947 */ /* 0x004fea0003800000 */
.L_x_101:
[----:B------:R-:W-:Y:S05]  /*54b0*/  @!P1 BRA `(.L_x_103) ;  /* 0x0000000000309947 */ /* 0x000fea0003800000 */
[----:B------:R-:W-:Y:S01]  /*54c0*/  ISETP.NE.U32.AND P1, PT, R2, RZ, PT ;  /* 0x000000ff0200720c */ /* 0x000fe20003f25070 */
[----:B------:R-:W2:Y:S01]  /*54d0*/  LDCU.64 UR4, c[0x0][0x358] ;  /* 0x00006b00ff0477ac */ /* 0x000ea20008000a00 */
[----:B------:R-:W-:Y:S02]  /*54e0*/  IMAD.MOV.U32 R80, RZ, RZ, 0x1 ;  /* 0x00000001ff507424 */ /* 0x000fe400078e00ff */
[----:B------:R-:W-:Y:S11]  /*54f0*/  ISETP.NE.AND.EX P1, PT, R3, RZ, PT, P1 ;  /* 0x000000ff0300720c */ /* 0x000ff60003f25310 */
[----:B------:R-:W-:Y:S02]  /*5500*/  @!UPT UIADD3 URZ, UPT, UPT, URZ, URZ, URZ ;  /* 0x000000fffffff290 */ /* 0x000fe4000fffe0ff */
[----:B------:R-:W3:Y:S01]  /*5510*/  @P1 LDC.64 R8, c[0x0][0x888] ;  /* 0x00022200ff081b82 */ /* 0x000ee20000000a00 */
[----:B-1----:R-:W-:Y:S04]  /*5520*/  @P1 IMAD R0, R4, UR36, RZ ;  /* 0x0000002404001c24 */ /* 0x002fe8000f8e02ff */
[----:B---3--:R-:W-:Y:S04]  /*5530*/  @P1 IMAD.WIDE R8, R0, 0x4, R8 ;  /* 0x0000000400081825 */ /* 0x008fe800078e0208 */
[----:B------:R-:W-:Y:S01]  /*5540*/  HFMA2 R0, -RZ, RZ, 0, 5.9604644775390625e-08 ;  /* 0x00000001ff007431 */ /* 0x000fe200000001ff */
[----:B--2--5:R2:W5:Y:S04]  /*5550*/  @P1 LDG.E R39, desc[UR4][R8.64] ;  /* 0x0000000408271981 */ /* 0x024568000c1e1900 */
[----:B------:R-:W-:Y:S01]  /*5560*/  @!P1 PRMT R80, R0, 0x7610, R80 ;  /* 0x0000761000509816 */ /* 0x000fe20000000050 */
[----:B--2---:R-:W3:Y:S06]  /*5570*/  @!P1 LDC R39, c[0x0][0x880] ;  /* 0x00022000ff279b82 */ /* 0x004eec0000000800 */
.L_x_103:
[----:B---3-5:R-:W-:Y:S01]  /*5580*/  @!P0 ISETP.EQ.AND P1, PT, R39, RZ, PT ;  /* 0x000000ff2700820c */ /* 0x028fe20003f22270 */
[----:B------:R-:W-:Y:S01]  /*5590*/  @!UPT UIADD3 URZ, UPT, UPT, URZ, URZ, URZ ;  /* 0x000000fffffff290 */ /* 0x000fe2000fffe0ff */
[----:B------:R-:W-:Y:S11]  /*55a0*/  @!P0 BRA `(.L_x_104) ;  /* 0x0000000000188947 */ /* 0x000ff60003800000 */
[----:B------:R-:W-:Y:S02]  /*55b0*/  LOP3.LUT P0, RZ, R80, 0xff, RZ, 0xc0, !PT ;  /* 0x000000ff50ff7812 */ /* 0x000fe4000780c0ff */
[----:B------:R-:W-:Y:S04]  /*55c0*/  ISETP.NE.U32.AND P1, PT, R2, RZ, PT ;  /* 0x000000ff0200720c */ /* 0x000fe80003f25070 */
[----:B------:R-:W-:Y:S04]  /*55d0*/  ISETP.NE.AND.EX P1, PT, R3, RZ, PT, P1 ;  /* 0x000000ff0300720c */ /* 0x000fe80003f25310 */
[----:B------:R-:W-:Y:S03]  /*55e0*/  PLOP3.LUT P1, PT, P1, PT, PT, 0x8, 0x80 ;  /* 0x000000000080781c */ /* 0x000fe60000f2e170 */
[----:B------:R-:W-:Y:S11]  /*55f0*/  @P0 ISETP.EQ.AND P1, PT, R39, RZ, PT ;  /* 0x000000ff2700020c */ /* 0x000ff60003f22270 */
[----:B------:R-:W-:Y:S02]  /*5600*/  @!UPT UIADD3 URZ, UPT, UPT, URZ, URZ, URZ ;  /* 0x000000fffffff290 */ /* 0x000fe4000fffe0ff */
.L_x_104:
[----:B------:R-:W2:Y:S01]  /*5610*/  SYNCS.PHASECHK.TRANS64.TRYWAIT P0, [UR17+0x1b8], R6 ;  /* 0x0001b806ff0075a7 */ /* 0x000ea20008001111 */
[----:B------:R-:W-:Y:S02]  /*5620*/  ELECT P2, URZ, PT ;  /* 0x0000000000ff782f */ /* 0x000fe40003840000 */
[----:B------:R-:W-:Y:S01]  /*5630*/  IADD3 R14, PT, PT, R14, 0x1, RZ ;  /* 0x000000010e0e7810 */ /* 0x000fe20007ffe0ff */
[----:B--2---:R-:W-:Y:S10]  /*5640*/  @!P0 BRA `(.L_x_105) ;  /* 0x00000030002c8947 */ /* 0x004ff40003800000 */
.L_x_202:
[----:B------:R-:W-:Y:S01]  /*5650*/  PLOP3.LUT P1, PT, P1, P2, PT, 0xf2, 0x2f ;  /* 0x00000000002f781c */ /* 0x000fe20000f25e72 */
[----:B------:R-:W-:Y:S01]  /*5660*/  UMOV UR18, 0x0 ;  /* 0x0000000000127882 */ /* 0x000fe20000000000 */
[----:B------:R-:W-:Y:S01]  /*5670*/  UMOV UR19, 0x10000000 ;  /* 0x1000000000137882 */ /* 0x000fe20000000000 */
[----:B------:R-:W-:Y:S01]  /*5680*/  UMOV UR12, UR36 ;  /* 0x00000024000c7c82 */ /* 0x000fe20008000000 */
[----:B------:R-:W-:Y:S01]  /*5690*/  LOP3.LUT R15, R15, 0x1, RZ, 0x3c, !PT ;  /* 0x000000010f0f7812 */ /* 0x000fe200078e3cff */
[----:B------:R-:W-:Y:S01]  /*56a0*/  UPLOP3.LUT UP3, UPT, UPT, UPT, UPT, 0x80, 0x8 ;  /* 0x000000000008789c */ /* 0x000fe20003f6f070 */
[----:B------:R-:W-:Y:S07]  /*56b0*/  UMOV UR36, UR24 ;  /* 0x0000001800247c82 */ /* 0x000fee0008000000 */
[----:B-1----:R-:W-:Y:S01]  /*56c0*/  @!P1 IADD3 R6, P0, PT, R16, 0x580, RZ ;  /* 0x0000058010069810 */ /* 0x002fe20007f1e0ff */
[----:B------:R-:W-:Y:S03]  /*56d0*/  VOTEU.ALL UP0, P1 ;  /* 0x0000000000ff7886 */ /* 0x000fe60000800000 */
[----:B------:R-:W-:Y:S01]  /*56e0*/  @!P1 R2UR UR5, R6 ;  /* 0x00000000060592ca */ /* 0x000fe200000e0000 */
[----:B------:R-:W-:Y:S01]  /*56f0*/  @!P1 IMAD.X R0, RZ, RZ, R17, P0 ;  /* 0x000000ffff009224 */ /* 0x000fe200000e0611 */
[----:B------:R-:W-:Y:S01]  /*5700*/  @!UP0 USHF.L.U32 UR10, UR45, 0x6, URZ ;  /* 0x000000062d0a8899 */ /* 0x000fe200080006ff */
[----:B------:R-:W-:Y:S01]  /*5710*/  ISETP.NE.AND P0, PT, R14, 0x2, PT ;  /* 0x000000020e00780c */ /* 0x000fe20003f05270 */
[----:B------:R-:W-:Y:S02]  /*5720*/  @!UP0 USHF.L.U32 UR11, UR46, 0x6, URZ ;  /* 0x000000062e0b8899 */ /* 0x000fe400080006ff */
[----:B------:R-:W-:Y:S01]  /*5730*/  @!P1 R2UR UR4, R0 ;  /* 0x00000000000492ca */ /* 0x000fe200000e0000 */
[----:B------:R-:W-:Y:S01]  /*5740*/  @!UP0 UIADD3 UR8, UPT, UPT, UR17, 0x400, URZ ;  /* 0x0000040011088890 */ /* 0x000fe2000fffe0ff */
[----:B------:R-:W-:Y:S01]  /*5750*/  SEL R0, RZ, 0x1, P0 ;  /* 0x00000001ff007807 */ /* 0x000fe20000000000 */
[----:B------:R-:W-:Y:S01]  /*5760*/  @!UP0 UIADD3 UR9, UPT, UPT, UR17, 0x1b0, URZ ;  /* 0x000001b011098890 */ /* 0x000fe2000fffe0ff */
[----:B------:R-:W-:Y:S01]  /*5770*/  SEL R14, R14, RZ, P0 ;  /* 0x000000ff0e0e7207 */ /* 0x000fe20000000000 */
[----:B------:R-:W-:Y:S01]  /*5780*/  VOTEU.ALL UP0, P1 ;  /* 0x0000000000ff7886 */ /* 0x000fe20000800000 */
[----:B------:R-:W-:Y:S01]  /*5790*/  LOP3.LUT R13, R13, R0, RZ, 0x3c, !PT ;  /* 0x000000000d0d7212 */ /* 0x000fe200078e3cff */
[----:B------:R-:W-:Y:S01]  /*57a0*/  IMAD.U32 R6, RZ, RZ, UR5 ;  /* 0x00000005ff067e24 */ /* 0x000fe2000f8e00ff */
[----:B------:R-:W-:Y:S02]  /*57b0*/  UIADD3 UR45, UPT, UPT, UR7, UR57, URZ ;  /* 0x00000039072d7290 */ /* 0x000fe4000fffe0ff */
[----:B------:R-:W-:Y:S03]  /*57c0*/  UIADD3 UR46, UPT, UPT, UR13, UR60, URZ ;  /* 0x0000003c0d2e7290 */ /* 0x000fe6000fffe0ff */
[----:B------:R-:W-:Y:S01]  /*57d0*/  IMAD.U32 R7, RZ, RZ, UR4 ;  /* 0x00000004ff077e24 */ /* 0x000fe2000f8e00ff */
[----:B------:R-:W-:Y:S04]  /*57e0*/  @!P1 R2UR UR4, R6 ;  /* 0x00000000060492ca */ /* 0x000fe800000e0000 */
[----:B------:R-:W-:Y:S11]  /*57f0*/  @!P1 R2UR UR5, R7 ;  /* 0x00000000070592ca */ /* 0x000ff600000e0000 */
[----:B------:R-:W-:Y:S02]  /*5800*/  @!UPT UIADD3 URZ, UPT, UPT, URZ, URZ, URZ ;  /* 0x000000fffffff290 */ /* 0x000fe4000fffe0ff */
[----:B------:R2:W-:Y:S01]  /*5810*/  @!UP0 UTMALDG.3D [UR8], [UR4], desc[UR18] ;  /* 0x00001208040085b4 */ /* 0x0005e20008011000 */
[----:B------:R2:W-:Y:S01]  /*5820*/  @!P1 SYNCS.ARRIVE.TRANS64.RED.A0TR RZ, [UR17+0x1b0], R12 ;  /* 0x0001b00cffff99a7 */ /* 0x0005e20008300411 */
[----:B------:R-:W-:Y:S01]  /*5830*/  SYNCS.ARRIVE.TRANS64.RED.A1T0 RZ, [UR48], RZ ;  /* 0x000000ffffff79a7 */ /* 0x000fe20008100430 */
[----:B------:R-:W-:Y:S05]  /*5840*/  BRA.U UP1, `(.L_x_106) ;  /* 0xfffffff5018c7547 */ /* 0x000fea000b83ffff */
[----:B------:R-:W-:Y:S07]  /*5850*/  MOV R0, UR17 ;  /* 0x0000001100007c02 */ /* 0x000fee0008000f00 */
.L_x_107:
[----:B-1----:R-:W-:-:S04]  /*5860*/  SHF.L.U32 R2, R15, 0x1f, RZ ;  /* 0x0000001f0f027819 */ /* 0x002fc800000006ff */
[----:B------:R1:W3:Y:S03]  /*5870*/  SYNCS.PHASECHK.TRANS64.TRYWAIT P0, [R0+URZ+0x1b8], R2 ;  /* 0x0001b802000075a7 */ /* 0x0002e600080011ff */
[----:B---3--:R-:W-:Y:S05]  /*5880*/  @!P0 NANOSLEEP.SYNCS 0x989680 ;  /* 0x009896800000895d */ /* 0x008fea0003900000 */
[----:B------:R-:W3:Y:S02]  /*5890*/  @!P0 SYNCS.PHASECHK.TRANS64 P0, [R0+URZ+0x1b8], R2 ;  /* 0x0001b802000085a7 */ /* 0x000ee400080010ff */
[----:B--23--:R-:W-:Y:S05]  /*58a0*/  @P0 EXIT ;  /* 0x000000000000094d */ /* 0x00cfea0003800000 */
[----:B------:R-:W-:Y:S05]  /*58b0*/  BRA `(.L_x_107) ;  /* 0xfffffffc00e87947 */ /* 0x000fea000383ffff */
.L_x_98:
[----:B------:R-:W-:-:S06]  /*58c0*/  UISETP.GE.AND UP0, UPT, UR22, 0x4, UPT ;  /* 0x000000041600788c */ /* 0x000fcc000bf06270 */
[----:B------:R-:W-:-:S13]  /*58d0*/  PLOP3.LUT P0, PT, PT, PT, UP0, 0x80, 0x8 ;  /* 0x000000000008781c */ /* 0x000fda0003f0f008 */
[----:B------:R-:W-:Y:S05]  /*58e0*/  @!P0 EXIT ;  /* 0x000000000000894d */ /* 0x000fea0003800000 */
[----:B------:R-:W-:Y:S01]  /*58f0*/  BAR.SYNC.DEFER_BLOCKING 0x6, 0xa0 ;  /* 0x0182800000007b1d */ /* 0x000fe20000010000 */
[C---:B------:R-:W-:Y:S01]  /*5900*/  IMAD.SHL.U32 R7, R69.reuse, 0x40, RZ ;  /* 0x0000004045077824 */ /* 0x040fe200078e00ff */
[----:B------:R-:W-:Y:S01]  /*5910*/  CS2R R84, SRZ ;  /* 0x0000000000547805 */ /* 0x000fe2000001ff00 */
[C---:B------:R-:W-:Y:S01]  /*5920*/  IMAD.SHL.U32 R4, R69.reuse, 0x20, RZ ;  /* 0x0000002045047824 */ /* 0x040fe200078e00ff */
[----:B------:R-:W-:Y:S01]  /*5930*/  CS2R R82, SRZ ;  /* 0x0000000000527805 */ /* 0x000fe2000001ff00 */
[----:B------:R-:W-:Y:S01]  /*5940*/  IMAD.SHL.U32 R5, R69, 0x8, RZ ;  /* 0x0000000845057824 */ /* 0x000fe200078e00ff */
[----:B------:R-:W-:Y:S01]  /*5950*/  UMOV UR44, 0x400 ;  /* 0x00000400002c7882 */ /* 0x000fe20000000000 */
[----:B------:R-:W-:Y:S01]  /*5960*/  LOP3.LUT R6, R7, 0x180, RZ, 0xc0, !PT ;  /* 0x0000018007067812 */ /* 0x000fe200078ec0ff */
[----:B------:R-:W-:Y:S01]  /*5970*/  ULEA UR44, UR48, UR44, 0x18 ;  /* 0x0000002c302c7291 */ /* 0x000fe2000f8ec0ff */
[----:B------:R-:W-:Y:S01]  /*5980*/  LOP3.LUT R4, R4, 0xc00, RZ, 0xc0, !PT ;  /* 0x00000c0004047812 */ /* 0x000fe200078ec0ff */
[----:B------:R-:W1:Y:S01]  /*5990*/  LDC.64 R74, c[0x0][0x888] ;  /* 0x00022200ff4a7b82 */ /* 0x000e620000000a00 */
[----:B------:R-:W-:Y:S01]  /*59a0*/  LOP3.LUT R5, R6, 0x30, R5, 0xf8, !PT ;  /* 0x0000003006057812 */ /* 0x000fe200078ef805 */
[C---:B------:R-:W-:Y:S01]  /*59b0*/  IMAD.SHL.U32 R6, R69.reuse, 0x2, RZ ;  /* 0x0000000245067824 */ /* 0x040fe200078e00ff */
[--C-:B------:R-:W-:Y:S01]  /*59c0*/  LOP3.LUT R4, R4, 0x40, R7.reuse, 0xf8, !PT ;  /* 0x0000004004047812 */ /* 0x100fe200078ef807 */
[C---:B------:R-:W-:Y:S01]  /*59d0*/  IMAD.U32 R37, R69.reuse, 0x10000, RZ ;  /* 0x0001000045257824 */ /* 0x040fe200078e00ff */
[----:B------:R-:W-:Y:S01]  /*59e0*/  UIADD3 UR4, UPT, UPT, UR44, 0x1400, URZ ;  /* 0x000014002c047890 */ /* 0x000fe2000fffe0ff */
[----:B------:R-:W-:Y:S01]  /*59f0*/  IMAD.SHL.U32 R78, R69, 0x10, RZ ;  /* 0x00000010454e7824 */ /* 0x000fe200078e00ff */
[----:B------:R-:W-:Y:S01]  /*5a00*/  LOP3.LUT R5, R5, 0x20, R6, 0x78, !PT ;  /* 0x0000002005057812 */ /* 0x000fe200078e7806 */
[----:B------:R-:W2:Y:S01]  /*5a10*/  LDC.64 R76, c[0x0][0x890] ;  /* 0x00022400ff4c7b82 */ /* 0x000ea20000000a00 */
[----:B------:R-:W-:Y:S01]  /*5a20*/  LOP3.LUT R4, R4, 0x200, R7, 0xf8, !PT ;  /* 0x0000020004047812 */ /* 0x000fe200078ef807 */
[----:B------:R-:W-:Y:S01]  /*5a30*/  IMAD.MOV.U32 R36, RZ, RZ, RZ ;  /* 0x000000ffff247224 */ /* 0x000fe200078e00ff */
[----:B------:R-:W-:Y:S01]  /*5a40*/  LOP3.LUT R37, R37, 0x600000, RZ, 0xc0, !PT ;  /* 0x0060000025257812 */ /* 0x000fe200078ec0ff */
[----:B------:R-:W-:Y:S01]  /*5a50*/  IMAD.U32 R86, RZ, RZ, UR4 ;  /* 0x00000004ff567e24 */ /* 0x000fe2000f8e00ff */
[----:B------:R-:W-:Y:S01]  /*5a60*/  LOP3.LUT R79, R4, R5, RZ, 0xfc, !PT ;  /* 0x00000005044f7212 */ /* 0x000fe200078efcff */
[----:B------:R-:W3:Y:S01]  /*5a70*/  LDS R0, [UR44+0x280] ;  /* 0x0002802cff007984 */ /* 0x000ee20008000800 */
[----:B------:R-:W-:Y:S01]  /*5a80*/  LOP3.LUT R78, R78, 0x20, RZ, 0xc0, !PT ;  /* 0x000000204e4e7812 */ /* 0x000fe200078ec0ff */
[----:B------:R-:W4:Y:S01]  /*5a90*/  LDC.64 R72, c[0x0][0x8b0] ;  /* 0x00022c00ff487b82 */ /* 0x000f220000000a00 */
[----:B------:R-:W1:Y:S01]  /*5aa0*/  LDCU UR50, c[0x0][0x370] ;  /* 0x00006e00ff3277ac */ /* 0x000e620008000800 */
[----:B------:R-:W-:Y:S01]  /*5ab0*/  VIADD R4, R79, UR44 ;  /* 0x0000002c4f047c36 */ /* 0x000fe20008000000 */
[----:B------:R-:W1:Y:S04]  /*5ac0*/  LDCU.64 UR62, c[0x0][0x348] ;  /* 0x00006900ff3e77ac */ /* 0x000e680008000a00 */
[----:B------:R-:W-:Y:S01]  /*5ad0*/  IADD3 R78, PT, PT, -R78, 0x400, R4 ;  /* 0x000004004e4e7810 */ /* 0x000fe20007ffe104 */
[----:B------:R-:W1:Y:S01]  /*5ae0*/  LDC.64 R70, c[0x0][0x8a8] ;  /* 0x00022a00ff467b82 */ /* 0x000e620000000a00 */
[----:B------:R-:W1:Y:S01]  /*5af0*/  LDCU UR41, c[0x0][0xb0c] ;  /* 0x00016180ff2977ac */ /* 0x000e620008000800 */
[----:B------:R-:W1:Y:S01]  /*5b00*/  LDCU UR39, c[0x0][0xb30] ;  /* 0x00016600ff2777ac */ /* 0x000e620008000800 */
[----:B------:R-:W1:Y:S01]  /*5b10*/  LDCU.64 UR58, c[0x0][0x888] ;  /* 0x00011100ff3a77ac */ /* 0x000e620008000a00 */
[----:B------:R-:W1:Y:S01]  /*5b20*/  LDCU.64 UR42, c[0x0][0xb28] ;  /* 0x00016500ff2a77ac */ /* 0x000e620008000a00 */
[----:B------:R-:W1:Y:S01]  /*5b30*/  LDCU.128 UR52, c[0x0][0xb10] ;  /* 0x00016200ff3477ac */ /* 0x000e620008000c00 */
[----:B------:R-:W1:Y:S01]  /*5b40*/  LDCU UR49, c[0x0][0x374] ;  /* 0x00006e80ff3177ac */ /* 0x000e620008000800 */
[----:B------:R-:W-:Y:S01]  /*5b50*/  UIADD3 UR56, UPT, UPT, UR44, 0x400, URZ ;  /* 0x000004002c387890 */ /* 0x000fe2000fffe0ff */
[----:B---3--:R-:W-:-:S11]  /*5b60*/  IMAD.IADD R37, R0, 0x1, R37 ;  /* 0x0000000100257824 */ /* 0x008fd600078e0225 */
.L_x_125:
[----:B------:R-:W-:Y:S02]  /*5b70*/  LEA R3, R82, UR44, 0x3 ;  /* 0x0000002c52037c11 */ /* 0x000fe4000f8e18ff */
[----:B------:R-:W-:Y:S02]  /*5b80*/  SHF.L.U32 R0, R84, 0x1f, RZ ;  /* 0x0000001f54007819 */ /* 0x000fe400000006ff */
[----:B-1----:R-:W-:Y:S02]  /*5b90*/  LEA R4, R82, UR44, 0x4 ;  /* 0x0000002c52047c11 */ /* 0x002fe4000f8e20ff */
[----:B------:R-:W3:Y:S02]  /*5ba0*/  SYNCS.PHASECHK.TRANS64.TRYWAIT P0, [R3+URZ+0x1d0], R0 ;  /* 0x0001d000030075a7 */ /* 0x000ee400080011ff */
[----:B--23--:R-:W-:Y:S05]  /*5bb0*/  @!P0 BRA `(.L_x_108) ;  /* 0x0000002800e88947 */ /* 0x00cfea0003800000 */
.L_x_203:
[----:B------:R-:W1:Y:S01]  /*5bc0*/  LDS.128 R4, [R4+0x260] ;  /* 0x0002600004047984 */ /* 0x000e620000000c00 */
[----:B------:R-:W-:Y:S01]  /*5bd0*/  UISETP.GE.AND UP0, UPT, UR40, 0x1, UPT ;  /* 0x000000012800788c */ /* 0x000fe2000bf06270 */
[----:B------:R-:W-:Y:S01]  /*5be0*/  @!PT LDS RZ, [RZ] ;  /* 0x00000000fffff984 */ /* 0x000fe20000000800 */
[----:B------:R-:W-:Y:S01]  /*5bf0*/  @!PT LDS RZ, [RZ] ;  /* 0x00000000fffff984 */ /* 0x000fe20000000800 */
[----:B------:R-:W-:Y:S01]  /*5c00*/  @!PT LDS RZ, [RZ] ;  /* 0x00000000fffff984 */ /* 0x000fe20000000800 */
[----:B------:R-:W-:Y:S01]  /*5c10*/  @!PT LDS RZ, [RZ] ;  /* 0x00000000fffff984 */ /* 0x000fe20000000800 */
[----:B------:R2:W-:Y:S06]  /*5c20*/  MEMBAR.ALL.CTA ;  /* 0x0000000000007992 */ /* 0x0005ec0000008000 */
[----:B--2---:R-:W2:Y:S01]  /*5c30*/  FENCE.VIEW.ASYNC.S ;  /* 0x00000000000073c6 */ /* 0x004ea20000000000 */
[----:B-1----:R-:W-:Y:S11]  /*5c40*/  LOP3.LUT P0, RZ, R6, 0x1, RZ, 0xc0, !PT ;  /* 0x0000000106ff7812 */ /* 0x002ff6000780c0ff */
[----:B------:R-:W-:Y:S02]  /*5c50*/  @!UPT UIADD3 URZ, UPT, UPT, URZ, URZ, URZ ;  /* 0x000000fffffff290 */ /* 0x000fe4000fffe0ff */
[----:B--2---:R-:W-:Y:S01]  /*5c60*/  VOTEU.ANY UP1, P0 ;  /* 0x0000000000ff7886 */ /* 0x004fe20000020100 */
[----:B------:R-:W-:Y:S01]  /*5c70*/  PLOP3.LUT P0, PT, PT, PT, UP1, 0x80, 0x8 ;  /* 0x000000000008781c */ /* 0x000fe20003f0f018 */
[----:B------:R-:W-:Y:S11]  /*5c80*/  UP2UR UR47, UPR, URZ, 0x2 ;  /* 0x00000002ff2f7883 */ /* 0x000ff60008000000 */
[----:B------:R-:W-:Y:S01]  /*5c90*/  @!UPT UIADD3 URZ, UPT, UPT, URZ, URZ, URZ ;  /* 0x000000fffffff290 */ /* 0x000fe2000fffe0ff */
[----:B---3--:R-:W-:Y:S02]  /*5ca0*/  @P0 SHF.R.U32.HI R0, RZ, 0x10, R5 ;  /* 0x00000010ff000819 */ /* 0x008fe40000011605 */
        /* <DEDUP_REMOVED lines=12> */
[----:B------:R-:W2:Y:S01]  /*5d70*/  LDCU UR12, c[0x0][0xb20] ;  /* 0x00016400ff0c77ac */ /* 0x000ea20008000800 */
[----:B------:R-:W-:Y:S02]  /*5d80*/  UIMAD.WIDE.U32 UR4, UR49, UR55, URZ ;  /* 0x00000037310472a5 */ /* 0x000fe4000f8e00ff */
[----:B------:R-:W-:Y:S02]  /*5d90*/  UIMAD.WIDE.U32 UR6, UR50, UR52, URZ ;  /* 0x00000034320672a5 */ /* 0x000fe4000f8e00ff */
[----:B------:R-:W-:Y:S02]  /*5da0*/  UISETP.NE.AND UP0, UPT, UR54, 0x1, UPT ;  /* 0x000000013600788c */ /* 0x000fe4000bf05270 */
[----:B------:R-:W-:Y:S02]  /*5db0*/  UIMAD.WIDE.U32 UR8, UR37, UR55, URZ ;  /* 0x00000037250872a5 */ /* 0x000fe4000f8e00ff */
[----:B------:R-:W-:Y:S02]  /*5dc0*/  UIMAD.WIDE.U32 UR10, UR38, UR52, URZ ;  /* 0x00000034260a72a5 */ /* 0x000fe4000f8e00ff */
[----:B------:R-:W-:Y:S02]  /*5dd0*/  UISETP.NE.AND UP1, UPT, UR41, 0x1, UPT ;  /* 0x000000012900788c */ /* 0x000fe4000bf25270 */
[----:B------:R-:W-:Y:S01]  /*5de0*/  UISETP.NE.AND UP2, UPT, UR40, 0x1, UPT ;  /* 0x000000012800788c */ /* 0x000fe2000bf45270 */
[----:B------:R-:W-:Y:S02]  /*5df0*/  UMOV UR4, UR5 ;  /* 0x0000000500047c82 */ /* 0x000fe40008000000 */
[----:B--2---:R-:W-:Y:S03]  /*5e00*/  USHF.R.U32.HI UR5, URZ, UR12, UR4 ;  /* 0x0000000cff057299 */ /* 0x004fe60008011604 */
[----:B------:R-:W-:Y:S02]  /*5e10*/  UMOV UR4, UR7 ;  /* 0x0000000700047c82 */ /* 0x000fe40008000000 */
[----:B------:R-:W-:Y:S02]  /*5e20*/  USHF.R.U32.HI UR7, URZ, UR53, UR4 ;  /* 0x00000035ff077299 */ /* 0x000fe40008011604 */
[----:B------:R-:W-:Y:S02]  /*5e30*/  USEL UR4, UR49, UR5, !UP0 ;  /* 0x0000000531047287 */ /* 0x000fe4000c000000 */
[----:B------:R-:W-:Y:S01]  /*5e40*/  USEL UR7, UR50, UR7, !UP1 ;  /* 0x0000000732077287 */ /* 0x000fe2000c800000 */
[----:B------:R-:W-:Y:S01]  /*5e50*/  UMOV UR5, UR9 ;  /* 0x0000000900057c82 */ /* 0x000fe20008000000 */
[----:B------:R-:W-:Y:S02]  /*5e60*/  UIMAD.WIDE.U32 UR8, UR4, UR42, URZ ;  /* 0x0000002a040872a5 */ /* 0x000fe4000f8e00ff */
[----:B------:R-:W-:Y:S03]  /*5e70*/  USHF.R.U32.HI UR6, URZ, UR12, UR5 ;  /* 0x0000000cff067299 */ /* 0x000fe60008011605 */
[----:B------:R-:W-:Y:S01]  /*5e80*/  UMOV UR5, UR11 ;  /* 0x0000000b00057c82 */ /* 0x000fe20008000000 */
[----:B------:R-:W-:Y:S02]  /*5e90*/  UIMAD.WIDE.U32 UR10, UR7, UR42, URZ ;  /* 0x0000002a070a72a5 */ /* 0x000fe4000f8e00ff */
[----:B------:R-:W-:Y:S02]  /*5ea0*/  USHF.R.U32.HI UR12, URZ, UR53, UR5 ;  /* 0x00000035ff0c7299 */ /* 0x000fe40008011605 */
[----:B------:R-:W-:Y:S01]  /*5eb0*/  USEL UR6, UR37, UR6, !UP0 ;  /* 0x0000000625067287 */ /* 0x000fe2000c000000 */
[----:B------:R-:W-:Y:S02]  /*5ec0*/  UMOV UR5, UR9 ;  /* 0x0000000900057c82 */ /* 0x000fe40008000000 */
[----:B------:R-:W-:Y:S01]  /*5ed0*/  UMOV UR10, UR11 ;  /* 0x0000000b000a7c82 */ /* 0x000fe20008000000 */
[----:B------:R-:W-:Y:S02]  /*5ee0*/  @UP2 USHF.R.U32.HI UR4, URZ, UR43, UR5 ;  /* 0x0000002bff042299 */ /* 0x000fe40008011605 */
[----:B------:R-:W-:Y:S02]  /*5ef0*/  @UP2 USHF.R.U32.HI UR7, URZ, UR43, UR10 ;  /* 0x0000002bff072299 */ /* 0x000fe4000801160a */
[----:B------:R-:W-:Y:S02]  /*5f00*/  UIMAD UR4, UR40, UR4, URZ ;  /* 0x00000004280472a4 */ /* 0x000fe4000f8e02ff */
[----:B------:R-:W-:Y:S02]  /*5f10*/  UIMAD.WIDE.U32 UR10, UR6, UR42, URZ ;  /* 0x0000002a060a72a5 */ /* 0x000fe4000f8e00ff */
[----:B------:R-:W-:Y:S02]  /*5f20*/  USEL UR5, UR38, UR12, !UP1 ;  /* 0x0000000c26057287 */ /* 0x000fe4000c800000 */
[----:B------:R-:W-:Y:S02]  /*5f30*/  UIMAD UR8, UR40, UR7, URZ ;  /* 0x00000007280872a4 */ /* 0x000fe4000f8e02ff */
[----:B------:R-:W-:Y:S03]  /*5f40*/  UISETP.GE.AND UP0, UPT, UR6, UR4, UPT ;  /* 0x000000040600728c */ /* 0x000fe6000bf06270 */
[----:B------:R-:W-:Y:S01]  /*5f50*/  UMOV UR4, UR11 ;  /* 0x0000000b00047c82 */ /* 0x000fe20008000000 */
[----:B------:R-:W-:Y:S02]  /*5f60*/  UISETP.GE.OR UP0, UPT, UR5, UR8, UP0 ;  /* 0x000000080500728c */ /* 0x000fe40008706670 */
[----:B------:R-:W-:Y:S02]  /*5f70*/  USHF.R.U32.HI UR4, URZ, UR43, UR4 ;  /* 0x0000002bff047299 */ /* 0x000fe40008011604 */
[----:B------:R-:W-:Y:S02]  /*5f80*/  UIMAD.WIDE.U32 UR8, UR5, UR42, URZ ;  /* 0x0000002a050872a5 */ /* 0x000fe4000f8e00ff */
[----:B------:R-:W-:Y:S02]  /*5f90*/  USEL UR11, UR6, UR4, !UP2 ;  /* 0x00000004060b7287 */ /* 0x000fe4000d000000 */
[----:B------:R-:W-:Y:S02]  /*5fa0*/  UIADD3 UR8, UPT, UPT, -UR5, URZ, URZ ;  /* 0x000000ff05087290 */ /* 0x000fe4000fffe1ff */
[----:B------:R-:W-:Y:S01]  /*5fb0*/  UIADD3 UR10, UPT, UPT, -UR11, URZ, URZ ;  /* 0x000000ff0b0a7290 */ /* 0x000fe2000fffe1ff */
[----:B------:R-:W-:Y:S01]  /*5fc0*/  @!UP0 UMOV UR4, UR9 ;  /* 0x0000000900048c82 */ /* 0x000fe20008000000 */
[----:B------:R-:W-:Y:S02]  /*5fd0*/  UIADD3 UR9, UPT, UPT, -UR6, URZ, URZ ;  /* 0x000000ff06097290 */ /* 0x000fe4000fffe1ff */
[----:B------:R-:W-:Y:S02]  /*5fe0*/  @!UP0 USHF.R.U32.HI UR4, URZ, UR43, UR4 ;  /* 0x0000002bff048299 */ /* 0x000fe40008011604 */
[----:B------:R-:W-:Y:S02]  /*5ff0*/  UIMAD UR10, UR40, UR10, UR6 ;  /* 0x0000000a280a72a4 */ /* 0x000fe4000f8e0206 */
[----:B------:R-:W-:Y:S04]  /*6000*/  @!UP0 USEL UR4, UR5, UR4, !UP2 ;  /* 0x0000000405048287 */ /* 0x000fe8000d000000 */
[----:B------:R-:W-:Y:S02]  /*6010*/  @!UP0 UIMAD UR10, UR7, UR10, UR4 ;  /* 0x0000000a070a82a4 */ /* 0x000fe4000f8e0204 */
[----:B------:R-:W-:Y:S02]  /*6020*/  @!UP0 UIADD3 UR11, UPT, UPT, UR11, -UR4, URZ ;  /* 0x800000040b0b8290 */ /* 0x000fe4000fffe0ff */
[----:B------:R-:W-:Y:S02]  /*6030*/  UIMAD UR7, UR41, UR8, UR38 ;  /* 0x00000008290772a4 */ /* 0x000fe4000f8e0226 */
[----:B------:R-:W-:Y:S02]  /*6040*/  @!UP0 UIMAD UR6, UR11, UR40, UR5 ;  /* 0x000000280b0682a4 */ /* 0x000fe4000f8e0205 */
[----:B------:R-:W-:Y:S01]  /*6050*/  UIMAD UR4, UR54, UR9, UR37 ;  /* 0x00000009360472a4 */ /* 0x000fe2000f8e0225 */
[----:B------:R-:W-:Y:S02]  /*6060*/  @!UP0 UMOV UR5, UR10 ;  /* 0x0000000a00058c82 */ /* 0x000fe40008000000 */
[----:B------:R-:W-:Y:S02]  /*6070*/  UIMAD UR38, UR5, UR41, UR7 ;  /* 0x00000029052672a4 */ /* 0x000fe4000f8e0207 */
[----:B------:R-:W-:Y:S11]  /*6080*/  UIMAD UR37, UR6, UR54, UR4 ;  /* 0x00000036062572a4 */ /* 0x000ff6000f8e0204 */
[----:B------:R-:W-:Y:S01]  /*6090*/  @!UPT UIADD3 URZ, UPT, UPT, URZ, URZ, URZ ;  /* 0x000000fffffff290 */ /* 0x000fe2000fffe0ff */
.L_x_109:
[----:B------:R-:W-:Y:S01]  /*60a0*/  UISETP.NE.AND UP0, UPT, UR39, 0x1, UPT ;  /* 0x000000012700788c */ /* 0x000fe2000bf05270 */
[----:B------:R-:W-:Y:S10]  /*60b0*/  IADD3 R82, PT, PT, R82, 0x1, RZ ;  /* 0x0000000152527810 */ /* 0x000ff40007ffe0ff */
[----:B------:R-:W2:Y:S01]  /*60c0*/  @!UP0 LDCU.128 UR12, c[0x0][0xb10] ;  /* 0x00016200ff0c87ac */ /* 0x000ea20008000c00 */
[----:B------:R-:W3:Y:S01]  /*60d0*/  @!UP0 LDCU UR5, c[0x0][0xb0c] ;  /* 0x00016180ff0587ac */ /* 0x000ee20008000800 */
[----:B------:R-:W4:Y:S01]  /*60e0*/  @!UP0 LDCU UR10, c[0x0][0xb20] ;  /* 0x00016400ff0a87ac */ /* 0x000f220008000800 */
[----:B--2---:R-:W-:Y:S02]  /*60f0*/  UIMAD.WIDE.U32 UR8, UR38, UR12, URZ ;  /* 0x0000000c260872a5 */ /* 0x004fe4000f8e00ff */
[----:B------:R-:W-:Y:S02]  /*6100*/  UIMAD.WIDE.U32 UR6, UR37, UR15, URZ ;  /* 0x0000000f250672a5 */ /* 0x000fe4000f8e00ff */
[----:B------:R-:W-:Y:S03]  /*6110*/  @!UP0 UISETP.NE.AND UP1, UPT, UR14, 0x1, UPT ;  /* 0x000000010e00888c */ /* 0x000fe6000bf25270 */
[----:B------:R-:W-:Y:S01]  /*6120*/  @!UP0 UMOV UR4, UR9 ;  /* 0x0000000900048c82 */ /* 0x000fe20008000000 */
[----:B---3--:R-:W-:Y:S02]  /*6130*/  @!UP0 UISETP.NE.AND UP2, UPT, UR5, 0x1, UPT ;  /* 0x000000010500888c */ /* 0x008fe4000bf45270 */
[----:B------:R-:W-:Y:S01]  /*6140*/  @!UP0 USHF.R.U32.HI UR4, URZ, UR13, UR4 ;  /* 0x0000000dff048299 */ /* 0x000fe20008011604 */
[----:B------:R-:W-:Y:S02]  /*6150*/  @!UP0 UMOV UR6, UR7 ;  /* 0x0000000700068c82 */ /* 0x000fe40008000000 */
[----:B----4-:R-:W-:Y:S02]  /*6160*/  @!UP0 USHF.R.U32.HI UR6, URZ, UR10, UR6 ;  /* 0x0000000aff068299 */ /* 0x010fe40008011606 */
[----:B------:R-:W-:Y:S02]  /*6170*/  @!UP0 USEL UR7, UR38, UR4, !UP2 ;  /* 0x0000000426078287 */ /* 0x000fe4000d000000 */
[----:B------:R-:W-:Y:S04]  /*6180*/  @!UP0 USEL UR6, UR37, UR6, !UP1 ;  /* 0x0000000625068287 */ /* 0x000fe8000c800000 */
[----:B------:R-:W-:Y:S02]  /*6190*/  @!UP0 UIADD3 UR4, UPT, UPT, -UR7, UR6, URZ ;  /* 0x0000000607048290 */ /* 0x000fe4000fffe1ff */
[----:B------:R-:W-:Y:S02]  /*61a0*/  @!UP0 UIADD3 UR6, UPT, UPT, UR7, -UR6, URZ ;  /* 0x8000000607068290 */ /* 0x000fe4000fffe0ff */
[----:B------:R-:W-:Y:S02]  /*61b0*/  @!UP0 UIMAD UR38, UR4, UR5, UR38 ;  /* 0x00000005042682a4 */ /* 0x000fe4000f8e0226 */
[----:B------:R-:W-:Y:S02]  /*61c0*/  @!UP0 UIMAD UR37, UR6, UR14, UR37 ;  /* 0x0000000e062582a4 */ /* 0x000fe4000f8e0225 */
[----:B------:R-:W-:Y:S09]  /*61d0*/  ULOP3.LUT UP0, URZ, UR56, 0x1b0, URZ, 0xc0, !UPT ;  /* 0x000001b038ff7892 */ /* 0x000ff2000f80c0ff */
[----:B------:R-:W-:Y:S05]  /*61e0*/  BRA.U !UP0, `(.L_x_110) ;  /* 0x0000000108407547 */ /* 0x000fea000b800000 */
[----:B------:R-:W2:Y:S01]  /*61f0*/  LDCU.64 UR8, c[0x4][0x80] ;  /* 0x01001000ff0877ac */ /* 0x000ea20008000a00 */
[----:B------:R-:W-:Y:S01]  /*6200*/  MOV R3, 0x0 ;  /* 0x0000000000037802 */ /* 0x000fe20000000f00 */
[----:B------:R-:W-:Y:S02]  /*6210*/  HFMA2 R12, -RZ, RZ, 0, 5.9604644775390625e-08 ;  /* 0x00000001ff0c7431 */ /* 0x000fe400000001ff */
[----:B------:R-:W-:Y:S02]  /*6220*/  IMAD.MOV.U32 R8, RZ, RZ, 0x70 ;  /* 0x00000070ff087424 */ /* 0x000fe400078e00ff */
[----:B------:R-:W-:Y:S01]  /*6230*/  IMAD.MOV.U32 R13, RZ, RZ, RZ ;  /* 0x000000ffff0d7224 */ /* 0x000fe200078e00ff */
[----:B------:R-:W3:Y:S01]  /*6240*/  LDCU.64 UR6, c[0x4][0x88] ;  /* 0x01001100ff0677ac */ /* 0x000ee20008000a00 */
[----:B------:R-:W4:Y:S01]  /*6250*/  LDC.64 R2, c[0x4][R3] ;  /* 0x0100000003027b82 */ /* 0x000f220000000a00 */
[----:B------:R-:W1:Y:S01]  /*6260*/  LDCU.64 UR4, c[0x4][0x8] ;  /* 0x01000100ff0477ac */ /* 0x000e620008000a00 */
[----:B--2---:R-:W-:Y:S01]  /*6270*/  MOV R5, UR9 ;  /* 0x0000000900057c02 */ /* 0x004fe20008000f00 */
[----:B------:R-:W-:Y:S01]  /*6280*/  IMAD.U32 R4, RZ, RZ, UR8 ;  /* 0x00000008ff047e24 */ /* 0x000fe2000f8e00ff */
[----:B---3--:R-:W-:Y:S01]  /*6290*/  MOV R7, UR7 ;  /* 0x0000000700077c02 */ /* 0x008fe20008000f00 */
[----:B------:R-:W-:Y:S01]  /*62a0*/  IMAD.U32 R6, RZ, RZ, UR6 ;  /* 0x00000006ff067e24 */ /* 0x000fe2000f8e00ff */
[----:B-1----:R-:W-:Y:S01]  /*62b0*/  MOV R11, UR5 ;  /* 0x00000005000b7c02 */ /* 0x002fe20008000f00 */
[----:B------:R-:W-:Y:S02]  /*62c0*/  IMAD.U32 R10, RZ, RZ, UR4 ;  /* 0x00000004ff0a7e24 */ /* 0x000fe4000f8e00ff */
[----:B------:R-:W-:Y:S07]  /*62d0*/  LEPC R20, `(.L_x_110) ;  /* 0x000000001014794e */ /* 0x000fee0000000000 */
[----:B----45:R-:W-:Y:S05]  /*62e0*/  CALL.ABS.NOINC R2 ;  /* 0x0000000002007343 */ /* 0x030fea0003c00000 */
.L_x_110:
[----:B------:R-:W-:Y:S01]  /*62f0*/  LOP3.LUT P0, RZ, R86, 0x1b0, RZ, 0xc0, !PT ;  /* 0x000001b056ff7812 */ /* 0x000fe2000780c0ff */
[----:B------:R-:W-:Y:S11]  /*6300*/  BSSY.RECONVERGENT B6, `(.L_x_111) ;  /* 0x0000013000067945 */ /* 0x000ff60003800200 */
[----:B------:R-:W-:Y:S01]  /*6310*/  @!UPT UIADD3 URZ, UPT, UPT, URZ, URZ, URZ ;  /* 0x000000fffffff290 */ /* 0x000fe2000fffe0ff */
[----:B------:R-:W-:Y:S05]  /*6320*/  @!P0 BRA `(.L_x_112) ;  /* 0x0000000000408947 */ /* 0x000fea0003800000 */
        /* <DEDUP_REMOVED lines=16> */
.L_x_112:
[----:B------:R-:W-:Y:S05]  /*6430*/  BSYNC.RECONVERGENT B6 ;  /* 0x0000000000067941 */ /* 0x000fea0003800200 */
.L_x_111:
[----:B------:R-:W-:Y:S01]  /*6440*/  ISETP.NE.U32.AND P3, PT, R76, RZ, PT ;  /* 0x000000ff4c00720c */ /* 0x000fe20003f65070 */
[----:B------:R-:W-:Y:S01]  /*6450*/  UISETP.NE.AND UP1, UPT, UR61, URZ, UPT ;  /* 0x000000ff3d00728c */ /* 0x000fe2000bf25270 */
[----:B------:R-:W-:Y:S02]  /*6460*/  ISETP.NE.U32.AND P4, PT, R72, RZ, PT ;  /* 0x000000ff4800720c */ /* 0x000fe40003f85070 */
[----:B------:R-:W-:Y:S02]  /*6470*/  ISETP.NE.AND.EX P3, PT, R77, RZ, PT, P3 ;  /* 0x000000ff4d00720c */ /* 0x000fe40003f65330 */
[----:B------:R-:W-:Y:S02]  /*6480*/  PLOP3.LUT P1, PT, PT, PT, PT, 0x8, 0x80 ;  /* 0x000000000080781c */ /* 0x000fe40003f2e170 */
[----:B------:R-:W-:Y:S02]  /*6490*/  PLOP3.LUT P0, PT, PT, PT, UP1, 0x80, 0x8 ;  /* 0x000000000008781c */ /* 0x000fe40003f0f018 */
[----:B------:R-:W-:Y:S02]  /*64a0*/  ISETP.NE.AND.EX P4, PT, R73, RZ, PT, P4 ;  /* 0x000000ff4900720c */ /* 0x000fe40003f85340 */
[----:B------:R-:W2:Y:S09]  /*64b0*/  @UP1 LDCU.64 UR4, c[0x0][0x888] ;  /* 0x00011100ff0417ac */ /* 0x000eb20008000a00 */
[----:B------:R-:W-:Y:S01]  /*64c0*/  @P0 PLOP3.LUT P1, PT, P3, PT, PT, 0x80, 0x8 ;  /* 0x000000000008081c */ /* 0x000fe20001f2f070 */
[----:B--2---:R-:W-:Y:S04]  /*64d0*/  @UP1 UISETP.NE.U32.AND UP0, UPT, UR4, URZ, UPT ;  /* 0x000000ff0400128c */ /* 0x004fe8000bf05070 */
[----:B------:R-:W-:Y:S04]  /*64e0*/  @UP1 UISETP.NE.AND.EX UP0, UPT, UR5, URZ, UPT, UP0 ;  /* 0x000000ff0500128c */ /* 0x000fe8000bf05300 */
[----:B------:R-:W-:Y:S01]  /*64f0*/  @UP1 USEL UR4, URZ, 0xffffffff, UP0 ;  /* 0xffffffffff041887 */ /* 0x000fe20008000000 */
[----:B------:R-:W-:Y:S11]  /*6500*/  @!P3 BRA `(.L_x_113) ;  /* 0x000000000030b947 */ /* 0x000ff60003800000 */
        /* <DEDUP_REMOVED lines=12> */
.L_x_113:
[----:B------:R-:W-:Y:S05]  /*65d0*/  @!P4 BRA `(.L_x_114) ;  /* 0x000000000024c947 */ /* 0x000fea0003800000 */
[----:B------:R-:W-:Y:S01]  /*65e0*/  ISETP.NE.U32.AND P2, PT, R70, RZ, PT ;  /* 0x000000ff4600720c */ /* 0x000fe20003f45070 */
[----:B------:R-:W2:Y:S03]  /*65f0*/  LDCU.64 UR6, c[0x0][0x358] ;  /* 0x00006b00ff0677ac */ /* 0x000ea60008000a00 */
[----:B------:R-:W-:Y:S11]  /*6600*/  ISETP.NE.AND.EX P2, PT, R71, RZ, PT, P2 ;  /* 0x000000ff4700720c */ /* 0x000ff60003f45320 */
[----:B------:R-:W-:Y:S02]  /*6610*/  @!UPT UIADD3 URZ, UPT, UPT, URZ, URZ, URZ ;  /* 0x000000fffffff290 */ /* 0x000fe4000fffe0ff */
[----:B------:R-:W4:Y:S01]  /*6620*/  @P2 LDC.64 R2, c[0x0][0x8a8] ;  /* 0x00022a00ff022b82 */ /* 0x000f220000000a00 */
[----:B-1----:R-:W-:Y:S04]  /*6630*/  @P2 IMAD R0, R72, UR36, RZ ;  /* 0x0000002448002c24 */ /* 0x002fe8000f8e02ff */
[----:B----4-:R-:W-:Y:S05]  /*6640*/  @P2 IMAD.WIDE R2, R0, 0x4, R2 ;  /* 0x0000000400022825 */ /* 0x010fea00078e0202 */
[----:B--2--5:R2:W5:Y:S02]  /*6650*/  @P2 LDG.E R38, desc[UR6][R2.64] ;  /* 0x0000000602262981 */ /* 0x024564000c1e1900 */
[----:B--2---:R-:W4:Y:S02]  /*6660*/  @!P2 LDC R38, c[0x0][0x8a0] ;  /* 0x00022800ff26ab82 */ /* 0x004f240000000800 */
.L_x_114:
[----:B---3-5:R-:W-:Y:S01]  /*6670*/  @P0 ISETP.NE.AND P4, PT, R39, RZ, PT ;  /* 0x000000ff2700020c */ /* 0x028fe20003f85270 */
[----:B-1----:R-:W-:Y:S01]  /*6680*/  IMAD.U32 R0, RZ, RZ, UR4 ;  /* 0x00000004ff007e24 */ /* 0x002fe2000f8e00ff */
[----:B------:R-:W-:Y:S01]  /*6690*/  @P0 LOP3.LUT P2, RZ, R80, 0xff, RZ, 0xc0, !PT ;  /* 0x000000ff50ff0812 */ /* 0x000fe2000784c0ff */
[----:B------:R-:W-:Y:S01]  /*66a0*/  BSSY B1, `(.L_x_115) ;  /* 0x0000039000017945 */ /* 0x000fe20003800000 */
[----:B------:R-:W-:Y:S02]  /*66b0*/  @P0 SEL R2, RZ, 0xffffffff, P4 ;  /* 0xffffffffff020807 */ /* 0x000fe40002000000 */
[----:B------:R-:W-:Y:S02]  /*66c0*/  CS2R R46, SRZ ;  /* 0x00000000002e7805 */ /* 0x000fe4000001ff00 */
[----:B------:R-:W-:Y:S02]  /*66d0*/  LEA R16, R36, UR44, 0x3 ;  /* 0x0000002c24107c11 */ /* 0x000fe4000f8e18ff */
[----:B------:R-:W-:Y:S02]  /*66e0*/  CS2R R44, SRZ ;  /* 0x00000000002c7805 */ /* 0x000fe4000001ff00 */
[----:B------:R-:W-:Y:S02]  /*66f0*/  @P1 SEL R2, R0, R2, !P2 ;  /* 0x0000000200021207 */ /* 0x000fe40005000000 */
[----:B------:R-:W-:Y:S02]  /*6700*/  CS2R R42, SRZ ;  /* 0x00000000002a7805 */ /* 0x000fe4000001ff00 */
[----:B------:R-:W-:Y:S02]  /*6710*/  SHF.L.U32 R3, R85, 0x1f, RZ ;  /* 0x0000001f55037819 */ /* 0x000fe400000006ff */
[----:B------:R-:W-:Y:S02]  /*6720*/  CS2R R40, SRZ ;  /* 0x0000000000287805 */ /* 0x000fe4000001ff00 */
[----:B------:R-:W-:Y:S02]  /*6730*/  @P0 LOP3.LUT R2, R2, 0x1, RZ, 0xc0, !PT ;  /* 0x0000000102020812 */ /* 0x000fe400078ec0ff */
[----:B------:R-:W-:Y:S02]  /*6740*/  PLOP3.LUT P5, PT, PT, PT, PT, 0x8, 0x80 ;  /* 0x000000000080781c */ /* 0x000fe40003fae170 */
[----:B------:R-:W-:Y:S02]  /*6750*/  ISETP.NE.U32.OR P1, PT, R2, 0x1, !P0 ;  /* 0x000000010200780c */ /* 0x000fe40004725470 */
[----:B------:R-:W-:Y:S11]  /*6760*/  LEA.HI R2, R36, R36, RZ, 0x1 ;  /* 0x0000002424027211 */ /* 0x000ff600078f08ff */
[----:B------:R-:W-:Y:S04]  /*6770*/  @P1 SHF.L.U32 R0, R83, 0x1f, RZ ;  /* 0x0000001f53001819 */ /* 0x000fe800000006ff */
[----:B------:R1:W2:Y:S01]  /*6780*/  @P1 SYNCS.PHASECHK.TRANS64.TRYWAIT P0, [UR44+0x1b0], R0 ;  /* 0x0001b000ff0015a7 */ /* 0x0002a2000800112c */
[----:B------:R3:W3:Y:S01]  /*6790*/  SYNCS.PHASECHK.TRANS64.TRYWAIT P4, [R16+URZ+0x1f0], R3 ;  /* 0x0001f003100075a7 */ /* 0x0006e200080811ff */
[C---:B-1----:R-:W-:Y:S01]  /*67a0*/  IMAD.SHL.U32 R0, R2.reuse, 0x20, RZ ;  /* 0x0000002002007824 */ /* 0x042fe200078e00ff */
[----:B------:R-:W-:Y:S04]  /*67b0*/  LOP3.LUT R2, R2, 0xffe, RZ, 0xc0, !PT ;  /* 0x00000ffe02027812 */ /* 0x000fe800078ec0ff */
[----:B------:R-:W-:Y:S01]  /*67c0*/  LOP3.LUT R0, R0, 0xffffffc0, RZ, 0xc0, !PT ;  /* 0xffffffc000007812 */ /* 0x000fe200078ec0ff */
[----:B------:R-:W-:Y:S04]  /*67d0*/  IMAD.IADD R2, R36, 0x1, -R2 ;  /* 0x0000000124027824 */ /* 0x000fe800078e0a02 */
[----:B------:R-:W-:Y:S04]  /*67e0*/  IMAD.IADD R0, R37, 0x1, R0 ;  /* 0x0000000125007824 */ /* 0x000fe800078e0200 */
[----:B------:R-:W-:Y:S01]  /*67f0*/  IMAD R2, R2, 0x100000, R0 ;  /* 0x0010000002027824 */ /* 0x000fe200078e0200 */
[----:B--2---:R-:W-:Y:S01]  /*6800*/  @P1 PLOP3.LUT P5, PT, P0, PT, PT, 0x8, 0x80 ;  /* 0x000000000080181c */ /* 0x004fe200007ae170 */
[----:B------:R-:W-:Y:S01]  /*6810*/  @!UPT UIADD3 URZ, UPT, UPT, URZ, URZ, URZ ;  /* 0x000000fffffff290 */ /* 0x000fe2000fffe0ff */
[----:B---3--:R-:W-:Y:S11]  /*6820*/  @!P1 BRA `(.L_x_116) ;  /* 0x0000000000809947 */ /* 0x008ff60003800000 */
[----:B------:R-:W-:Y:S01]  /*6830*/  ISETP.NE.U32.AND P0, PT, RZ, UR58, PT ;  /* 0x0000003aff007c0c */ /* 0x000fe2000bf05070 */
[----:B------:R-:W-:Y:S01]  /*6840*/  BSSY B0, `(.L_x_117) ;  /* 0x0000012000007945 */ /* 0x000fe20003800000 */
[----:B------:R-:W-:Y:S02]  /*6850*/  ISETP.NE.AND P2, PT, R39, RZ, PT ;  /* 0x000000ff2700720c */ /* 0x000fe40003f45270 */
[----:B------:R-:W-:Y:S02]  /*6860*/  CS2R R42, SRZ ;  /* 0x00000000002a7805 */ /* 0x000fe4000001ff00 */
[----:B------:R-:W-:Y:S02]  /*6870*/  ISETP.NE.AND.EX P0, PT, RZ, UR59, PT, P0 ;  /* 0x0000003bff007c0c */ /* 0x000fe4000bf05300 */
[----:B------:R-:W-:Y:S02]  /*6880*/  CS2R R40, SRZ ;  /* 0x0000000000287805 */ /* 0x000fe4000001ff00 */
[----:B------:R-:W-:Y:S02]  /*6890*/  LOP3.LUT P1, RZ, R80, 0xff, RZ, 0xc0, !PT ;  /* 0x000000ff50ff7812 */ /* 0x000fe4000782c0ff */
[----:B------:R-:W-:Y:S02]  /*68a0*/  CS2R R46, SRZ ;  /* 0x00000000002e7805 */ /* 0x000fe4000001ff00 */
[----:B------:R-:W-:Y:S02]  /*68b0*/  SEL R0, RZ, 0xffffffff, P2 ;  /* 0xffffffffff007807 */ /* 0x000fe40001000000 */
[----:B------:R-:W-:Y:S02]  /*68c0*/  CS2R R44, SRZ ;  /* 0x00000000002c7805 */ /* 0x000fe4000001ff00 */
[----:B------:R-:W-:Y:S04]  /*68d0*/  SEL R4, RZ, 0xffffffff, P0 ;  /* 0xffffffffff047807 */ /* 0x000fe80000000000 */
[----:B------:R-:W-:Y:S04]  /*68e0*/  @P3 SEL R0, R4, R0, !P1 ;  /* 0x0000000004003207 */ /* 0x000fe80004800000 */
[----:B------:R-:W-:Y:S04]  /*68f0*/  LOP3.LUT R0, R0, 0x1, RZ, 0xc0, !PT ;  /* 0x0000000100007812 */ /* 0x000fe800078ec0ff */
[----:B------:R-:W-:Y:S01]  /*6900*/  ISETP.NE.U32.AND P0, PT, R0, 0x1, PT ;  /* 0x000000010000780c */ /* 0x000fe20003f05070 */
[----:B------:R-:W-:Y:S01]  /*6910*/  @!UPT UIADD3 URZ, UPT, UPT, URZ, URZ, URZ ;  /* 0x000000fffffff290 */ /* 0x000fe2000fffe0ff */
[----:B------:R-:W-:Y:S11]  /*6920*/  @!P5 BRA `(.L_x_118) ;  /* 0x00000000000cd947 */ /* 0x000ff60003800000 */
[----:B------:R-:W-:Y:S04]  /*6930*/  SHF.L.U32 R4, R83, 0x1f, RZ ;  /* 0x0000001f53047819 */ /* 0x000fe800000006ff */
[----:B------:R-:W1:Y:S02]  /*6940*/  SYNCS.PHASECHK.TRANS64.TRYWAIT P1, [UR44+0x1b0], R4 ;  /* 0x0001b004ff0075a7 */ /* 0x000e64000802112c */
[----:B-1----:R-:W-:Y:S05]  /*6950*/  @!P1 BRA `(.L_x_119) ;  /* 0x0000001c00949947 */ /* 0x002fea0003800000 */
.L_x_118:
[----:B------:R-:W-:Y:S05]  /*6960*/  BSYNC B0 ;  /* 0x0000000000007941 */ /* 0x000fea0003800000 */
.L_x_117:
[----:B------:R2:W3:Y:S01]  /*6970*/  @P0 LDS.128 R40, [R79+UR44+0x400] ;  /* 0x0004002c4f280984 */ /* 0x0004e20008000c00 */
[----:B------:R-:W-:Y:S01]  /*6980*/  UIADD3 UR4, UPT, UPT, UR44, 0x1b8, URZ ;  /* 0x000001b82c047890 */ /* 0x000fe2000fffe0ff */
[----:B------:R-:W-:Y:S02]  /*6990*/  LOP3.LUT R83, R83, 0x1, RZ, 0x3c, !PT ;  /* 0x0000000153537812 */ /* 0x000fe400078e3cff */
[----:B------:R2:W1:Y:S01]  /*69a0*/  @P0 LDS.128 R44, [R78+0x10] ;  /* 0x000010004e2c0984 */ /* 0x0004620000000c00 */
[----:B------:R-:W-:Y:S01]  /*69b0*/  UPRMT UR4, UR48, 0x654, UR4 ;  /* 0x0000065430047896 */ /* 0x000fe20008000004 */
[----:B------:R-:W-:Y:S01]  /*69c0*/  @!PT LDS RZ, [RZ] ;  /* 0x00000000fffff984 */ /* 0x000fe20000000800 */
[----:B------:R-:W-:Y:S01]  /*69d0*/  @!PT LDS RZ, [RZ] ;  /* 0x00000000fffff984 */ /* 0x000fe20000000800 */
[----:B------:R-:W-:Y:S01]  /*69e0*/  @!PT LDS RZ, [RZ] ;  /* 0x00000000fffff984 */ /* 0x000fe20000000800 */
[----:B------:R-:W-:Y:S01]  /*69f0*/  @!PT LDS RZ, [RZ] ;  /* 0x00000000fffff984 */ /* 0x000fe20000000800 */
[----:B------:R5:W-:Y:S06]  /*6a00*/  MEMBAR.ALL.CTA ;  /* 0x0000000000007992 */ /* 0x000bec0000008000 */
[----:B-----5:R-:W5:Y:S02]  /*6a10*/  FENCE.VIEW.ASYNC.S ;  /* 0x00000000000073c6 */ /* 0x020f640000000000 */
[----:B-----5:R-:W-:Y:S03]  /*6a20*/  SYNCS.ARRIVE.TRANS64.RED.A1T0 RZ, [UR4], RZ ;  /* 0x000000ffffff79a7 */ /* 0x020fe60008100404 */
.L_x_116:
[----:B------:R-:W-:Y:S05]  /*6a30*/  BSYNC B1 ;  /* 0x0000000000017941 */ /* 0x000fea0003800000 */
.L_x_115:
[----:B-1----:R-:W-:Y:S04]  /*6a40*/  SHF.R.U32.HI R0, RZ, 0x15, R2 ;  /* 0x00000015ff007819 */ /* 0x002fe80000011602 */
[----:B------:R-:W-:Y:S01]  /*6a50*/  LOP3.LUT P0, RZ, R0, 0x3, R81, 0x48, !PT ;  /* 0x0000000300ff7812 */ /* 0x000fe20007804851 */
[----:B------:R-:W-:Y:S01]  /*6a60*/  @!UPT UIADD3 URZ, UPT, UPT, URZ, URZ, URZ ;  /* 0x000000fffffff290 */ /* 0x000fe2000fffe0ff */
[----:B------:R-:W-:Y:S11]  /*6a70*/  @P4 BRA `(.L_x_120) ;  /* 0x0000000000084947 */ /* 0x000ff60003800000 */
[----:B------:R-:W1:Y:S02]  /*6a80*/  SYNCS.PHASECHK.TRANS64.TRYWAIT P1, [R16+URZ+0x1f0], R3 ;  /* 0x0001f003100075a7 */ /* 0x000e6400080211ff */
[----:B-1----:R-:W-:Y:S05]  /*6a90*/  @!P1 BRA `(.L_x_121) ;  /* 0x0000001c005c9947 */ /* 0x002fea0003800000 */
.L_x_120:
[----:B------:R-:W-:Y:S05]  /*6aa0*/  @!P0 BRA `(.L_x_122) ;  /* 0x0000000000408947 */ /* 0x000fea0003800000 */
[----:B------:R-:W1:Y:S01]  /*6ab0*/  LDCU.64 UR8, c[0x4][0x70] ;  /* 0x01000e00ff0877ac */ /* 0x000e620008000a00 */
[----:B------:R-:W-:Y:S01]  /*6ac0*/  MOV R15, 0x0 ;  /* 0x00000000000f7802 */ /* 0x000fe20000000f00 */
[----:B------:R-:W-:Y:S02]  /*6ad0*/  HFMA2 R12, -RZ, RZ, 0, 5.9604644775390625e-08 ;  /* 0x00000001ff0c7431 */ /* 0x000fe400000001ff */
[----:B------:R-:W-:Y:S02]  /*6ae0*/  IMAD.MOV.U32 R8, RZ, RZ, 0x192 ;  /* 0x00000192ff087424 */ /* 0x000fe400078e00ff */
[----:B------:R-:W-:Y:S01]  /*6af0*/  IMAD.MOV.U32 R13, RZ, RZ, RZ ;  /* 0x000000ffff0d7224 */ /* 0x000fe200078e00ff */
[----:B------:R-:W5:Y:S01]  /*6b00*/  LDCU.64 UR6, c[0x4][0x78] ;  /* 0x01000f00ff0677ac */ /* 0x000f620008000a00 */
[----:B------:R-:W2:Y:S01]  /*6b10*/  LDC.64 R14, c[0x4][R15] ;  /* 0x010000000f0e7b82 */ /* 0x000ea20000000a00 */
[----:B------:R-:W3:Y:S01]  /*6b20*/  LDCU.64 UR4, c[0x4][0x10] ;  /* 0x01000200ff0477ac */ /* 0x000ee20008000a00 */
[----:B-1----:R-:W-:Y:S01]  /*6b30*/  MOV R5, UR9 ;  /* 0x0000000900057c02 */ /* 0x002fe20008000f00 */
[----:B------:R-:W-:Y:S01]  /*6b40*/  IMAD.U32 R4, RZ, RZ, UR8 ;  /* 0x00000008ff047e24 */ /* 0x000fe2000f8e00ff */
[----:B-----5:R-:W-:Y:S01]  /*6b50*/  MOV R7, UR7 ;  /* 0x0000000700077c02 */ /* 0x020fe20008000f00 */
[----:B------:R-:W-:Y:S01]  /*6b60*/  IMAD.U32 R6, RZ, RZ, UR6 ;  /* 0x00000006ff067e24 */ /* 0x000fe2000f8e00ff */
[----:B---3--:R-:W-:Y:S01]  /*6b70*/  MOV R11, UR5 ;  /* 0x00000005000b7c02 */ /* 0x008fe20008000f00 */
[----:B------:R-:W-:Y:S02]  /*6b80*/  IMAD.U32 R10, RZ, RZ, UR4 ;  /* 0x00000004ff0a7e24 */ /* 0x000fe4000f8e00ff */
[----:B------:R-:W-:Y:S07]  /*6b90*/  LEPC R20, `(.L_x_122) ;  /* 0x000000001014794e */ /* 0x000fee0000000000 */
[----:B--2-4-:R-:W-:Y:S05]  /*6ba0*/  CALL.ABS.NOINC R14 ;  /* 0x000000000e007343 */ /* 0x014fea0003c00000 */
.L_x_122:
[----:B------:R-:W-:Y:S01]  /*6bb0*/  LOP3.LUT P0, RZ, R69, 0x60, RZ, 0xc0, !PT ;  /* 0x0000006045ff7812 */ /* 0x000fe2000780c0ff */
[----:B------:R-:W-:Y:S05]  /*6bc0*/  WARPSYNC.ALL ;  /* 0x0000000000007948 */ /* 0x000fea0003800000 */
[----:B---3--:R-:W-:Y:S01]  /*6bd0*/  IMAD.SHL.U32 R66, R41, 0x100, RZ ;  /* 0x0000010029427824 */ /* 0x008fe200078e00ff */
[----:B------:R-:W-:Y:S01]  /*6be0*/  R2UR UR4, R2 ;  /* 0x00000000020472ca */ /* 0x000fe200000e0000 */
[----:B------:R-:W-:Y:S01]  /*6bf0*/  IMAD.SHL.U32 R60, R43, 0x100, RZ ;  /* 0x000001002b3c7824 */ /* 0x000fe200078e00ff */
[----:B------:R-:W-:Y:S01]  /*6c00*/  R2UR UR5, R16 ;  /* 0x00000000100572ca */ /* 0x000fe200000e0000 */
[----:B------:R-:W-:Y:S01]  /*6c10*/  IMAD.SHL.U32 R48, R47, 0x100, RZ ;  /* 0x000001002f307824 */ /* 0x000fe200078e00ff */
[C---:B------:R-:W-:Y:S01]  /*6c20*/  SHF.L.U32 R2, R40.reuse, 0x10, RZ ;  /* 0x0000001028027819 */ /* 0x040fe200000006ff */
[----:B------:R-:W-:Y:S01]  /*6c30*/  IMAD.SHL.U32 R54, R45, 0x100, RZ ;  /* 0x000001002d367824 */ /* 0x000fe200078e00ff */
[C---:B------:R-:W-:Y:S01]  /*6c40*/  PRMT R0, R40.reuse, 0x8880, RZ ;  /* 0x0000888028007816 */ /* 0x040fe200000000ff */
[----:B------:R-:W-:Y:S01]  /*6c50*/  BSSY.RECONVERGENT B0, `(.L_x_123) ;  /* 0x000009f000007945 */ /* 0x000fe20003800200 */
[----:B------:R-:W-:Y:S02]  /*6c60*/  SHF.L.U32 R3, R40, 0x8, RZ ;  /* 0x0000000828037819 */ /* 0x000fe400000006ff */
[----:B------:R-:W-:Y:S02]  /*6c70*/  SHF.R.S32.HI R2, RZ, 0x18, R2 ;  /* 0x00000018ff027819 */ /* 0x000fe40000011402 */
[----:B------:R-:W-:Y:S01]  /*6c80*/  PRMT R68, R41, 0x8880, RZ ;  /* 0x0000888029447816 */ /* 0x000fe200000000ff */
[----:B------:R-:W-:Y:S01]  /*6c90*/  LDTM.16dp32bit_t0_t15.x32 R4, tmem[UR4] ;  /* 0x00000004000479ee */ /* 0x000fe20008a80000 */
[----:B------:R-:W1:Y:S01]  /*6ca0*/  LDTM.16dp32bit_t16_t31.x32 R4, tmem[UR4+0x20] ;  /* 0x00002004000479ee */ /* 0x000e620008aa0000 */
[----:B------:R-:W-:Y:S01]  /*6cb0*/  NOP ;  /* 0x0000000000007918 */ /* 0x000fe20000000000 */
[----:B------:R-:W-:Y:S01]  /*6cc0*/  UIADD3 UR4, UPT, UPT, UR5, 0x210, URZ ;  /* 0x0000021005047890 */ /* 0x000fe2000fffe0ff */
[----:B------:R-:W-:Y:S02]  /*6cd0*/  SHF.R.S32.HI R40, RZ, 0x18, R40 ;  /* 0x00000018ff287819 */ /* 0x000fe40000011428 */
[C---:B------:R-:W-:Y:S01]  /*6ce0*/  PRMT R65, R42.reuse, 0x8880, RZ ;  /* 0x000088802a417816 */ /* 0x040fe200000000ff */
[----:B------:R-:W-:Y:S01]  /*6cf0*/  UPRMT UR4, UR48, 0x654, UR4 ;  /* 0x0000065430047896 */ /* 0x000fe20008000004 */
[C---:B------:R-:W-:Y:S02]  /*6d00*/  SHF.L.U32 R64, R42.reuse, 0x10, RZ ;  /* 0x000000102a407819 */ /* 0x040fe400000006ff */
[----:B------:R-:W-:Y:S02]  /*6d10*/  SHF.L.U32 R63, R42, 0x8, RZ ;  /* 0x000000082a3f7819 */ /* 0x000fe400000006ff */
[----:B------:R-:W-:Y:S02]  /*6d20*/  SHF.R.S32.HI R42, RZ, 0x18, R42 ;  /* 0x00000018ff2a7819 */ /* 0x000fe4000001142a */
[C---:B------:R-:W-:Y:S02]  /*6d30*/  PRMT R62, R43.reuse, 0x8880, RZ ;  /* 0x000088802b3e7816 */ /* 0x040fe400000000ff */
[----:B-1----:R-:W-:Y:S01]  /*6d40*/  SYNCS.ARRIVE.TRANS64.RED.A1T0 RZ, [UR4], RZ ;  /* 0x000000ffffff79a7 */ /* 0x002fe20008100404 */
[----:B------:R-:W-:Y:S02]  /*6d50*/  SHF.L.U32 R61, R43, 0x10, RZ ;  /* 0x000000102b3d7819 */ /* 0x000fe400000006ff */
[----:B------:R-:W-:Y:S02]  /*6d60*/  SHF.R.S32.HI R43, RZ, 0x18, R43 ;  /* 0x00000018ff2b7819 */ /* 0x000fe4000001142b */
[----:B------:R-:W-:Y:S02]  /*6d70*/  SHF.L.U32 R51, R46, 0x8, RZ ;  /* 0x000000082e337819 */ /* 0x000fe400000006ff */
[----:B------:R-:W-:Y:S01]  /*6d80*/  SHF.R.S32.HI R3, RZ, 0x18, R3 ;  /* 0x00000018ff037819 */ /* 0x000fe20000011403 */
[C---:B----4-:R-:W-:Y:S01]  /*6d90*/  IMAD R4, R38.reuse, R4, RZ ;  /* 0x0000000426047224 */ /* 0x050fe200078e02ff */
[----:B------:R-:W-:Y:S01]  /*6da0*/  SHF.L.U32 R67, R41, 0x10, RZ ;  /* 0x0000001029437819 */ /* 0x000fe200000006ff */
[C---:B------:R-:W-:Y:S01]  /*6db0*/  IMAD R5, R38.reuse, R5, RZ ;  /* 0x0000000526057224 */ /* 0x040fe200078e02ff */
[----:B------:R-:W-:Y:S01]  /*6dc0*/  SHF.R.S32.HI R41, RZ, 0x18, R41 ;  /* 0x00000018ff297819 */ /* 0x000fe20000011429 */
[----:B------:R-:W-:Y:S01]  /*6dd0*/  IMAD R6, R38, R6, RZ ;  /* 0x0000000626067224 */ /* 0x000fe200078e02ff */
[----:B------:R-:W-:Y:S01]  /*6de0*/  PRMT R59, R44, 0x8880, RZ ;  /* 0x000088802c3b7816 */ /* 0x000fe200000000ff */
[----:B------:R-:W-:Y:S01]  /*6df0*/  IMAD R4, R0, R39, R4 ;  /* 0x0000002700047224 */ /* 0x000fe200078e0204 */
[----:B------:R-:W-:Y:S01]  /*6e00*/  MOV R0, R68 ;  /* 0x0000004400007202 */ /* 0x000fe20000000f00 */
[----:B------:R-:W-:Y:S01]  /*6e10*/  IMAD R7, R38, R7, RZ ;  /* 0x0000000726077224 */ /* 0x000fe200078e02ff */
[----:B------:R-:W-:Y:S01]  /*6e20*/  SHF.L.U32 R58, R44, 0x10, RZ ;  /* 0x000000102c3a7819 */ /* 0x000fe200000006ff */
[-C--:B------:R-:W-:Y:S01]  /*6e30*/  IMAD R5, R2, R39.reuse, R5 ;  /* 0x0000002702057224 */ /* 0x080fe200078e0205 */
[----:B------:R-:W-:Y:S01]  /*6e40*/  SHF.R.S32.HI R2, RZ, 0x18, R67 ;  /* 0x00000018ff027819 */ /* 0x000fe20000011443 */
[-C--:B------:R-:W-:Y:S01]  /*6e50*/  IMAD R6, R3, R39.reuse, R6 ;  /* 0x0000002703067224 */ /* 0x080fe200078e0206 */
[----:B------:R-:W-:Y:S01]  /*6e60*/  SHF.R.S32.HI R3, RZ, 0x18, R66 ;  /* 0x00000018ff037819 */ /* 0x000fe20000011442 */
[----:B------:R-:W-:Y:S01]  /*6e70*/  IMAD R8, R38, R8, RZ ;  /* 0x0000000826087224 */ /* 0x000fe200078e02ff */
[C---:B------:R-:W-:Y:S01]  /*6e80*/  PRMT R56, R45.reuse, 0x8880, RZ ;  /* 0x000088802d387816 */ /* 0x040fe200000000ff */
[----:B------:R-:W-:Y:S01]  /*6e90*/  IMAD R7, R40, R39, R7 ;  /* 0x0000002728077224 */ /* 0x000fe200078e0207 */
[----:B------:R-:W-:Y:S01]  /*6ea0*/  MOV R40, R65 ;  /* 0x0000004100287202 */ /* 0x000fe20000000f00 */
[----:B------:R-:W-:Y:S01]  /*6eb0*/  IMAD R9, R38, R9, RZ ;  /* 0x0000000926097224 */ /* 0x000fe200078e02ff */
[----:B------:R-:W-:Y:S01]  /*6ec0*/  SHF.L.U32 R55, R45, 0x10, RZ ;  /* 0x000000102d377819 */ /* 0x000fe200000006ff */
[-C--:B------:R-:W-:Y:S01]  /*6ed0*/  IMAD R8, R0, R39.reuse, R8 ;  /* 0x0000002700087224 */ /* 0x080fe200078e0208 */
[----:B------:R-:W-:Y:S01]  /*6ee0*/  PRMT R53, R46, 0x8880, RZ ;  /* 0x000088802e357816 */ /* 0x000fe200000000ff */
[----:B------:R-:W-:Y:S01]  /*6ef0*/  IMAD R10, R38, R10, RZ ;  /* 0x0000000a260a7224 */ /* 0x000fe200078e02ff */
[----:B------:R-:W-:Y:S01]  /*6f00*/  SHF.R.S32.HI R45, RZ, 0x18, R45 ;  /* 0x00000018ff2d7819 */ /* 0x000fe2000001142d */
[----:B------:R-:W-:Y:S01]  /*6f10*/  IMAD R9, R2, R39, R9 ;  /* 0x0000002702097224 */ /* 0x000fe200078e0209 */
[----:B------:R-:W-:Y:S01]  /*6f20*/  SHF.L.U32 R52, R46, 0x10, RZ ;  /* 0x000000102e347819 */ /* 0x000fe200000006ff */
[C---:B------:R-:W-:Y:S01]  /*6f30*/  IMAD R0, R38.reuse, R20, RZ ;  /* 0x0000001426007224 */ /* 0x040fe200078e02ff */
[C---:B------:R-:W-:Y:S01]  /*6f40*/  PRMT R50, R47.reuse, 0x8880, RZ ;  /* 0x000088802f327816 */ /* 0x040fe200000000ff */
[C---:B------:R-:W-:Y:S01]  /*6f50*/  IMAD R11, R38.reuse, R11, RZ ;  /* 0x0000000b260b7224 */ /* 0x040fe200078e02ff */
[----:B------:R-:W-:Y:S01]  /*6f60*/  SHF.R.S32.HI R46, RZ, 0x18, R46 ;  /* 0x00000018ff2e7819 */ /* 0x000fe2000001142e */
[C---:B------:R-:W-:Y:S01]  /*6f70*/  IMAD R2, R38.reuse, R21, RZ ;  /* 0x0000001526027224 */ /* 0x040fe200078e02ff */
[----:B------:R-:W-:Y:S01]  /*6f80*/  SHF.L.U32 R49, R47, 0x10, RZ ;  /* 0x000000102f317819 */ /* 0x000fe200000006ff */
[C---:B------:R-:W-:Y:S01]  /*6f90*/  IMAD R20, R38.reuse, R24, RZ ;  /* 0x0000001826147224 */ /* 0x040fe200078e02ff */
[----:B------:R-:W-:Y:S01]  /*6fa0*/  SHF.R.S32.HI R47, RZ, 0x18, R47 ;  /* 0x00000018ff2f7819 */ /* 0x000fe2000001142f */
[----:B------:R-:W-:Y:S01]  /*6fb0*/  IMAD R21, R38, R25, RZ ;  /* 0x0000001926157224 */ /* 0x000fe200078e02ff */
[----:B------:R-:W-:Y:S01]  /*6fc0*/  SHF.L.U32 R57, R44, 0x8, RZ ;  /* 0x000000082c397819 */ /* 0x000fe200000006ff */
[----:B------:R-:W-:Y:S01]  /*6fd0*/  IMAD R24, R38, R28, RZ ;  /* 0x0000001c26187224 */ /* 0x000fe200078e02ff */
[----:B------:R-:W-:Y:S01]  /*6fe0*/  SHF.R.S32.HI R44, RZ, 0x18, R44 ;  /* 0x00000018ff2c7819 */ /* 0x000fe2000001142c */
[----:B------:R-:W-:Y:S01]  /*6ff0*/  IMAD R10, R3, R39, R10 ;  /* 0x00000027030a7224 */ /* 0x000fe200078e020a */
[----:B------:R-:W-:Y:S01]  /*7000*/  IADD3 R36, PT, PT, R36, 0x1, RZ ;  /* 0x0000000124247810 */ /* 0x000fe20007ffe0ff */
[C---:B------:R-:W-:Y:S02]  /*7010*/  IMAD R12, R38.reuse, R12, RZ ;  /* 0x0000000c260c7224 */ /* 0x040fe400078e02ff */
[C---:B------:R-:W-:Y:S02]  /*7020*/  IMAD R25, R38.reuse, R29, RZ ;  /* 0x0000001d26197224 */ /* 0x040fe400078e02ff */
[C---:B------:R-:W-:Y:S01]  /*7030*/  IMAD R28, R38.reuse, R32, RZ ;  /* 0x00000020261c7224 */ /* 0x040fe200078e02ff */
[----:B------:R-:W-:Y:S01]  /*7040*/  SHF.R.S32.HI R32, RZ, 0x18, R64 ;  /* 0x00000018ff207819 */ /* 0x000fe20000011440 */
[C---:B------:R-:W-:Y:S01]  /*7050*/  IMAD R29, R38.reuse, R33, RZ ;  /* 0x00000021261d7224 */ /* 0x040fe200078e02ff */
[----:B------:R-:W-:Y:S01]  /*7060*/  I2IP.S8.S32.SAT R33, R7, R6, RZ ;  /* 0x0000000607217239 */ /* 0x000fe200000014ff */
[----:B------:R-:W-:Y:S01]  /*7070*/  IMAD R11, R41, R39, R11 ;  /* 0x00000027290b7224 */ /* 0x000fe200078e020b */
[----:B------:R-:W-:Y:S01]  /*7080*/  MOV R7, R62 ;  /* 0x0000003e00077202 */ /* 0x000fe20000000f00 */
[C---:B------:R-:W-:Y:S01]  /*7090*/  IMAD R13, R38.reuse, R13, RZ ;  /* 0x0000000d260d7224 */ /* 0x040fe200078e02ff */
[----:B------:R-:W-:Y:S01]  /*70a0*/  SHF.R.S32.HI R6, RZ, 0x18, R63 ;  /* 0x00000018ff067819 */ /* 0x000fe2000001143f */
[----:B------:R-:W-:Y:S01]  /*70b0*/  IMAD R14, R38, R14, RZ ;  /* 0x0000000e260e7224 */ /* 0x000fe200078e02ff */
[----:B------:R-:W-:Y:S01]  /*70c0*/  I2IP.S8.S32.SAT R41, R11, R10, RZ ;  /* 0x0000000a0b297239 */ /* 0x000fe200000014ff */
[----:B------:R-:W-:Y:S01]  /*70d0*/  IMAD R12, R40, R39, R12 ;  /* 0x00000027280c7224 */ /* 0x000fe200078e020c */
[----:B------:R-:W-:Y:S01]  /*70e0*/  I2IP.S8.S32.SAT R40, R5, R4, R33 ;  /* 0x0000000405287239 */ /* 0x000fe20000001421 */
[----:B------:R-:W-:Y:S01]  /*70f0*/  IMAD R15, R38, R15, RZ ;  /* 0x0000000f260f7224 */ /* 0x000fe200078e02ff */
[----:B------:R-:W-:Y:S01]  /*7100*/  I2IP.S8.S32.SAT R41, R9, R8, R41 ;  /* 0x0000000809297239 */ /* 0x000fe20000001429 */
[-C--:B------:R-:W-:Y:S01]  /*7110*/  IMAD R13, R32, R39.reuse, R13 ;  /* 0x00000027200d7224 */ /* 0x080fe200078e020d */
[----:B------:R-:W-:Y:S01]  /*7120*/  SHF.R.S32.HI R10, RZ, 0x18, R61 ;  /* 0x00000018ff0a7819 */ /* 0x000fe2000001143d */
[----:B------:R-:W-:Y:S01]  /*7130*/  IMAD R16, R38, R16, RZ ;  /* 0x0000001026107224 */ /* 0x000fe200078e02ff */
[----:B------:R-:W-:Y:S01]  /*7140*/  SHF.R.S32.HI R5, RZ, 0x18, R58 ;  /* 0x00000018ff057819 */ /* 0x000fe2000001143a */
[----:B------:R-:W-:Y:S01]  /*7150*/  IMAD R14, R6, R39, R14 ;  /* 0x00000027060e7224 */ /* 0x000fe200078e020e */
[----:B------:R-:W-:Y:S01]  /*7160*/  SHF.R.S32.HI R11, RZ, 0x18, R60 ;  /* 0x00000018ff0b7819 */ /* 0x000fe2000001143c */
[----:B------:R-:W-:Y:S01]  /*7170*/  IMAD R17, R38, R17, RZ ;  /* 0x0000001126117224 */ /* 0x000fe200078e02ff */
[----:B------:R-:W-:Y:S01]  /*7180*/  SHF.R.S32.HI R6, RZ, 0x18, R57 ;  /* 0x00000018ff067819 */ /* 0x000fe20000011439 */
[-C--:B------:R-:W-:Y:S02]  /*7190*/  IMAD R15, R42, R39.reuse, R15 ;  /* 0x000000272a0f7224 */ /* 0x080fe400078e020f */
[C---:B------:R-:W-:Y:S02]  /*71a0*/  IMAD R18, R38.reuse, R18, RZ ;  /* 0x0000001226127224 */ /* 0x040fe400078e02ff */
[----:B------:R-:W-:Y:S01]  /*71b0*/  IMAD R16, R7, R39, R16 ;  /* 0x0000002707107224 */ /* 0x000fe200078e0210 */
[----:B------:R-:W-:Y:S01]  /*71c0*/  I2IP.S8.S32.SAT R14, R15, R14, RZ ;  /* 0x0000000e0f0e7239 */ /* 0x000fe200000014ff */
[----:B------:R-:W-:Y:S01]  /*71d0*/  IMAD R19, R38, R19, RZ ;  /* 0x0000001326137224 */ /* 0x000fe200078e02ff */
[----:B------:R-:W-:Y:S01]  /*71e0*/  SHF.R.S32.HI R7, RZ, 0x18, R48 ;  /* 0x00000018ff077819 */ /* 0x000fe20000011430 */
[-C--:B------:R-:W-:Y:S01]  /*71f0*/  IMAD R17, R10, R39.reuse, R17 ;  /* 0x000000270a117224 */ /* 0x080fe200078e0211 */
[----:B------:R-:W-:Y:S01]  /*7200*/  I2IP.S8.S32.SAT R42, R13, R12, R14 ;  /* 0x0000000c0d2a7239 */ /* 0x000fe2000000140e */
[-C--:B------:R-:W-:Y:S02]  /*7210*/  IMAD R18, R11, R39.reuse, R18 ;  /* 0x000000270b127224 */ /* 0x080fe400078e0212 */
[----:B------:R-:W-:Y:S02]  /*7220*/  IMAD.MOV.U32 R4, RZ, RZ, R59 ;  /* 0x000000ffff047224 */ /* 0x000fe400078e003b */
[-C--:B------:R-:W-:Y:S02]  /*7230*/  IMAD R19, R43, R39.reuse, R19 ;  /* 0x000000272b137224 */ /* 0x080fe400078e0213 */
[----:B------:R-:W-:Y:S02]  /*7240*/  IMAD R3, R38, R22, RZ ;  /* 0x0000001626037224 */ /* 0x000fe400078e02ff */
[----:B------:R-:W-:Y:S01]  /*7250*/  IMAD R0, R4, R39, R0 ;  /* 0x0000002704007224 */ /* 0x000fe200078e0200 */
[----:B------:R-:W-:Y:S01]  /*7260*/  I2IP.S8.S32.SAT R18, R19, R18, RZ ;  /* 0x0000001213127239 */ /* 0x000fe200000014ff */
[----:B------:R-:W-:Y:S01]  /*7270*/  IMAD R23, R38, R23, RZ ;  /* 0x0000001726177224 */ /* 0x000fe200078e02ff */
[----:B------:R-:W-:Y:S01]  /*7280*/  MOV R4, R56 ;  /* 0x0000003800047202 */ /* 0x000fe20000000f00 */
[-C--:B------:R-:W-:Y:S01]  /*7290*/  IMAD R2, R5, R39.reuse, R2 ;  /* 0x0000002705027224 */ /* 0x080fe200078e0202 */
[----:B------:R-:W-:Y:S01]  /*72a0*/  I2IP.S8.S32.SAT R43, R17, R16, R18 ;  /* 0x00000010112b7239 */ /* 0x000fe20000001412 */
[-C--:B------:R-:W-:Y:S01]  /*72b0*/  IMAD R3, R6, R39.reuse, R3 ;  /* 0x0000002706037224 */ /* 0x080fe200078e0203 */
[----:B------:R-:W-:Y:S01]  /*72c0*/  SHF.R.S32.HI R5, RZ, 0x18, R55 ;  /* 0x00000018ff057819 */ /* 0x000fe20000011437 */
[-C--:B------:R-:W-:Y:S01]  /*72d0*/  IMAD R23, R44, R39.reuse, R23 ;  /* 0x000000272c177224 */ /* 0x080fe200078e0217 */
[----:B------:R-:W-:Y:S01]  /*72e0*/  SHF.R.S32.HI R6, RZ, 0x18, R54 ;  /* 0x00000018ff067819 */ /* 0x000fe20000011436 */
[----:B------:R-:W-:Y:S01]  /*72f0*/  IMAD R22, R38, R26, RZ ;  /* 0x0000001a26167224 */ /* 0x000fe200078e02ff */
[----:B------:R1:W-:Y:S01]  /*7300*/  STS.128 [R79+UR44+0x1400], R40 ;  /* 0x001400284f007988 */ /* 0x0003e20008000c2c */
[----:B------:R-:W-:Y:S01]  /*7310*/  IMAD R20, R4, R39, R20 ;  /* 0x0000002704147224 */ /* 0x000fe200078e0214 */
[----:B------:R-:W-:Y:S01]  /*7320*/  I2IP.S8.S32.SAT R3, R23, R3, RZ ;  /* 0x0000000317037239 */ /* 0x000fe200000014ff */
[----:B------:R-:W-:Y:S01]  /*7330*/  IMAD R27, R38, R27, RZ ;  /* 0x0000001b261b7224 */ /* 0x000fe200078e02ff */
[----:B------:R-:W-:Y:S01]  /*7340*/  MOV R4, R53 ;  /* 0x0000003500047202 */ /* 0x000fe20000000f00 */
[-C--:B------:R-:W-:Y:S01]  /*7350*/  IMAD R21, R5, R39.reuse, R21 ;  /* 0x0000002705157224 */ /* 0x080fe200078e0215 */
[----:B------:R-:W-:Y:S01]  /*7360*/  SHF.R.S32.HI R5, RZ, 0x18, R52 ;  /* 0x00000018ff057819 */ /* 0x000fe20000011434 */
[-C--:B------:R-:W-:Y:S01]  /*7370*/  IMAD R22, R6, R39.reuse, R22 ;  /* 0x0000002706167224 */ /* 0x080fe200078e0216 */
[----:B------:R-:W-:Y:S01]  /*7380*/  SHF.R.S32.HI R6, RZ, 0x18, R49 ;  /* 0x00000018ff067819 */ /* 0x000fe20000011431 */
[-C--:B------:R-:W-:Y:S02]  /*7390*/  IMAD R27, R45, R39.reuse, R27 ;  /* 0x000000272d1b7224 */ /* 0x080fe400078e021b */
[-C--:B------:R-:W-:Y:S01]  /*73a0*/  IMAD R24, R4, R39.reuse, R24 ;  /* 0x0000002704187224 */ /* 0x080fe200078e0218 */
[----:B------:R-:W-:Y:S01]  /*73b0*/  SHF.R.S32.HI R4, RZ, 0x18, R51 ;  /* 0x00000018ff047819 */ /* 0x000fe20000011433 */
[C---:B------:R-:W-:Y:S02]  /*73c0*/  IMAD R26, R38.reuse, R30, RZ ;  /* 0x0000001e261a7224 */ /* 0x040fe400078e02ff */
[----:B------:R-:W-:Y:S01]  /*73d0*/  IMAD R25, R5, R39, R25 ;  /* 0x0000002705197224 */ /* 0x000fe200078e0219 */
[----:B------:R-:W-:Y:S01]  /*73e0*/  MOV R5, R50 ;  /* 0x0000003200057202 */ /* 0x000fe20000000f00 */
[----:B------:R-:W-:Y:S02]  /*73f0*/  IMAD R31, R38, R31, RZ ;  /* 0x0000001f261f7224 */ /* 0x000fe400078e02ff */
[-C--:B------:R-:W-:Y:S01]  /*7400*/  IMAD R26, R4, R39.reuse, R26 ;  /* 0x00000027041a7224 */ /* 0x080fe200078e021a */
[----:B------:R-:W-:Y:S01]  /*7410*/  I2IP.S8.S32.SAT R4, R2, R0, R3 ;  /* 0x0000000002047239 */ /* 0x000fe20000001403 */
[-C--:B------:R-:W-:Y:S02]  /*7420*/  IMAD R31, R46, R39.reuse, R31 ;  /* 0x000000272e1f7224 */ /* 0x080fe400078e021f */
[-C--:B------:R-:W-:Y:S01]  /*7430*/  IMAD R28, R5, R39.reuse, R28 ;  /* 0x00000027051c7224 */ /* 0x080fe200078e021c */
[----:B------:R-:W-:Y:S01]  /*7440*/  I2IP.S8.S32.SAT R5, R27, R22, RZ ;  /* 0x000000161b057239 */ /* 0x000fe200000014ff */
[----:B------:R-:W-:Y:S02]  /*7450*/  IMAD R30, R38, R34, RZ ;  /* 0x00000022261e7224 */ /* 0x000fe400078e02ff */
[----:B------:R-:W-:Y:S01]  /*7460*/  IMAD R29, R6, R39, R29 ;  /* 0x00000027061d7224 */ /* 0x000fe200078e021d */
[----:B------:R-:W-:Y:S01]  /*7470*/  I2IP.S8.S32.SAT R6, R31, R26, RZ ;  /* 0x0000001a1f067239 */ /* 0x000fe200000014ff */
[----:B------:R-:W-:Y:S01]  /*7480*/  IMAD R35, R38, R35, RZ ;  /* 0x0000002326237224 */ /* 0x000fe200078e02ff */
[----:B------:R-:W-:Y:S01]  /*7490*/  I2IP.S8.S32.SAT R5, R21, R20, R5 ;  /* 0x0000001415057239 */ /* 0x000fe20000001405 */
[-C--:B------:R-:W-:Y:S01]  /*74a0*/  IMAD R30, R7, R39.reuse, R30 ;  /* 0x00000027071e7224 */ /* 0x080fe200078e021e */
[----:B------:R-:W-:Y:S01]  /*74b0*/  I2IP.S8.S32.SAT R6, R25, R24, R6 ;  /* 0x0000001819067239 */ /* 0x000fe20000001406 */
[----:B------:R-:W-:Y:S05]  /*74c0*/  IMAD R35, R47, R39, R35 ;  /* 0x000000272f237224 */ /* 0x000fea00078e0223 */
[----:B------:R-:W-:Y:S04]  /*74d0*/  I2IP.S8.S32.SAT R7, R35, R30, RZ ;  /* 0x0000001e23077239 */ /* 0x000fe800000014ff */
[----:B------:R-:W-:Y:S05]  /*74e0*/  I2IP.S8.S32.SAT R7, R29, R28, R7 ;  /* 0x0000001c1d077239 */ /* 0x000fea0000001407 */
[----:B------:R1:W-:Y:S01]  /*74f0*/  STS.128 [R78+0x1010], R4 ;  /* 0x001010044e007388 */ /* 0x0003e20000000c00 */
[----:B------:R-:W-:Y:S01]  /*7500*/  @!PT LDS RZ, [RZ] ;  /* 0x00000000fffff984 */ /* 0x000fe20000000800 */
[----:B------:R-:W-:Y:S01]  /*7510*/  @!PT LDS RZ, [RZ] ;  /* 0x00000000fffff984 */ /* 0x000fe20000000800 */
[----:B------:R-:W-:Y:S01]  /*7520*/  @!PT LDS RZ, [RZ] ;  /* 0x00000000fffff984 */ /* 0x000fe20000000800 */
[----:B------:R-:W-:Y:S01]  /*7530*/  @!PT LDS RZ, [RZ] ;  /* 0x00000000fffff984 */ /* 0x000fe20000000800 */
[----:B------:R3:W-:Y:S07]  /*7540*/  MEMBAR.ALL.CTA ;  /* 0x0000000000007992 */ /* 0x0007ee0000008000 */
[----:B---3--:R-:W3:Y:S02]  /*7550*/  FENCE.VIEW.ASYNC.S ;  /* 0x00000000000073c6 */ /* 0x008ee40000000000 */
[----:B---3--:R-:W-:Y:S06]  /*7560*/  BAR.SYNC.DEFER_BLOCKING 0x1, 0x80 ;  /* 0x0042000000007b1d */ /* 0x008fec0000010000 */
[----:B------:R-:W-:Y:S05]  /*7570*/  @P0 BRA `(.L_x_124) ;  /* 0x0000000000300947 */ /* 0x000fea0003800000 */
[----:B------:R-:W-:Y:S02]  /*7580*/  UIADD3 UR4, UPT, UPT, UR44, 0x1400, URZ ;  /* 0x000014002c047890 */ /* 0x000fe4000fffe0ff */
[----:B------:R-:W-:Y:S02]  /*7590*/  USHF.L.U32 UR9, UR45, 0x6, URZ ;  /* 0x000000062d097899 */ /* 0x000fe400080006ff */
[----:B------:R-:W-:Y:S02]  /*75a0*/  USHF.L.U32 UR10, UR46, 0x6, URZ ;  /* 0x000000062e0a7899 */ /* 0x000fe400080006ff */
[----:B------:R-:W-:Y:S01]  /*75b0*/  MOV R86, UR4 ;  /* 0x0000000400567c02 */ /* 0x000fe20008000f00 */
[----:B------:R-:W-:Y:S01]  /*75c0*/  UIADD3 UR4, UP0, UPT, UR62, 0x680, URZ ;  /* 0x000006803e047890 */ /* 0x000fe2000ff1e0ff */
[----:B------:R-:W-:Y:S02]  /*75d0*/  UMOV UR11, UR36 ;  /* 0x00000024000b7c82 */ /* 0x000fe40008000000 */
[----:B------:R-:W-:Y:S01]  /*75e0*/  R2UR UR8, R86 ;  /* 0x00000000560872ca */ /* 0x000fe200000e0000 */
[----:B------:R-:W-:Y:S11]  /*75f0*/  UIADD3.X UR5, UPT, UPT, URZ, UR63, URZ, UP0, !UPT ;  /* 0x0000003fff057290 */ /* 0x000ff600087fe4ff */
[----:B------:R-:W-:Y:S01]  /*7600*/  @!UPT UIADD3 URZ, UPT, UPT, URZ, URZ, URZ ;  /* 0x000000fffffff290 */ /* 0x000fe2000fffe0ff */
[----:B------:R3:W-:Y:S01]  /*7610*/  UTMASTG.3D [UR8], [UR4] ;  /* 0x00000008040073b5 */ /* 0x0007e20008010000 */
[----:B------:R0:W-:Y:S01]  /*7620*/  UTMACMDFLUSH ;  /* 0x00000000000079b7 */ /* 0x0001e20000000000 */
[----:B---3--:R-:W-:Y:S04]  /*7630*/  DEPBAR.LE SB0, 0x0 ;  /* 0x000080000000791a */ /* 0x008fe80000000000 */
.L_x_124:
[----:B------:R-:W-:Y:S05]  /*7640*/  BSYNC.RECONVERGENT B0 ;  /* 0x0000000000007941 */ /* 0x000fea0003800200 */
.L_x_123:
[----:B------:R-:W-:Y:S01]  /*7650*/  BAR.SYNC.DEFER_BLOCKING 0x1, 0x80 ;  /* 0x0042000000007b1d */ /* 0x000fe20000010000 */
[----:B------:R-:W-:Y:S01]  /*7660*/  ISETP.NE.AND P0, PT, R82, 0x2, PT ;  /* 0x000000025200780c */ /* 0x000fe20003f05270 */
[----:B------:R-:W-:Y:S01]  /*7670*/  UISETP.NE.AND UP0, UPT, UR47, URZ, UPT ;  /* 0x000000ff2f00728c */ /* 0x000fe2000bf05270 */
[----:B------:R-:W-:Y:S01]  /*7680*/  ISETP.NE.AND P1, PT, R36, 0x4, PT ;  /* 0x000000042400780c */ /* 0x000fe20003f25270 */
[----:B------:R-:W-:Y:S01]  /*7690*/  UIADD3 UR45, UPT, UPT, UR37, UR57, URZ ;  /* 0x00000039252d7290 */ /* 0x000fe2000fffe0ff */
[----:B------:R-:W-:Y:S01]  /*76a0*/  SEL R2, RZ, 0x1, P0 ;  /* 0x00000001ff027807 */ /* 0x000fe20000000000 */
[----:B------:R-:W-:Y:S01]  /*76b0*/  UIADD3 UR46, UPT, UPT, UR38, UR60, URZ ;  /* 0x0000003c262e7290 */ /* 0x000fe2000fffe0ff */
[----:B------:R-:W-:Y:S02]  /*76c0*/  SEL R0, RZ, 0x1, P1 ;  /* 0x00000001ff007807 */ /* 0x000fe40000800000 */
[----:B------:R-:W-:Y:S02]  /*76d0*/  LOP3.LUT R84, R84, R2, RZ, 0x3c, !PT ;  /* 0x0000000254547212 */ /* 0x000fe400078e3cff */
[----:B------:R-:W-:Y:S02]  /*76e0*/  LOP3.LUT R85, R85, R0, RZ, 0x3c, !PT ;  /* 0x0000000055557212 */ /* 0x000fe400078e3cff */
[----:B------:R-:W-:Y:S02]  /*76f0*/  SEL R82, R82, RZ, P0 ;  /* 0x000000ff52527207 */ /* 0x000fe40000000000 */
[----:B------:R-:W-:Y:S01]  /*7700*/  SEL R36, R36, RZ, P1 ;  /* 0x000000ff24247207 */ /* 0x000fe20000800000 */
[----:B------:R-:W-:Y:S01]  /*7710*/  UMOV UR36, UR51 ;  /* 0x0000003300247c82 */ /* 0x000fe20008000000 */
[----:B------:R-:W-:Y:S05]  /*7720*/  BRA.U UP0, `(.L_x_125) ;  /* 0xffffffe500107547 */ /* 0x000fea000b83ffff */
[----:B------:R-:W-:Y:S05]  /*7730*/  EXIT ;  /* 0x000000000000794d */ /* 0x000fea0003800000 */
.L_x_25:
[----:B--2---:R2:W3:Y:S02]  /*7740*/  SYNCS.PHASECHK.TRANS64.TRYWAIT P0, [R0+URZ+0x240], R2 ;  /* 0x00024002000075a7 */ /* 0x0044e400080011ff */
[----:B---3--:R-:W-:Y:S05]  /*7750*/  @!P0 NANOSLEEP.SYNCS 0x989680 ;  /* 0x009896800000895d */ /* 0x008fea0003900000 */
[----:B------:R-:W3:Y:S02]  /*7760*/  @!P0 SYNCS.PHASECHK.TRANS64 P0, [R0+URZ+0x240], R2 ;  /* 0x00024002000085a7 */ /* 0x000ee400080010ff */
[----:B---3--:R-:W-:Y:S05]  /*7770*/  @!P0 BRA `(.L_x_25) ;  /* 0xfffffffc00f08947 */ /* 0x008fea000383ffff */
[----:B------:R-:W-:Y:S05]  /*7780*/  BRA `(.L_x_126) ;  /* 0xffffffa000e87947 */ /* 0x000fea000383ffff */
.L_x_28:
[----:B-1----:R-:W-:-:S07]  /*7790*/  MOV R0, UR33 ;  /* 0x0000002100007c02 */ /* 0x002fce0008000f00 */
.L_x_127:
[----:B-1----:R1:W2:Y:S02]  /*77a0*/  SYNCS.PHASECHK.TRANS64.TRYWAIT P0, [R0+URZ+0xd8], R3 ;  /* 0x0000d803000075a7 */ /* 0x0022a400080011ff */
[----:B--2---:R-:W-:Y:S05]  /*77b0*/  @!P0 NANOSLEEP.SYNCS 0x989680 ;  /* 0x009896800000895d */ /* 0x004fea0003900000 */
[----:B------:R-:W2:Y:S02]  /*77c0*/  @!P0 SYNCS.PHASECHK.TRANS64 P0, [R0+URZ+0xd8], R3 ;  /* 0x0000d803000085a7 */ /* 0x000ea400080010ff */
[----:B--2---:R-:W-:Y:S05]  /*77d0*/  @!P0 BRA `(.L_x_127) ;  /* 0xfffffffc00f08947 */ /* 0x004fea000383ffff */
[----:B------:R-:W-:Y:S05]  /*77e0*/  BRA `(.L_x_27) ;  /* 0xffffffa400307947 */ /* 0x000fea000383ffff */
.L_x_35:
[----:B-1----:R-:W-:-:S07]  /*77f0*/  MOV R0, UR17 ;  /* 0x0000001100007c02 */ /* 0x002fce0008000f00 */
.L_x_128:
[----:B-1----:R1:W2:Y:S02]  /*7800*/  SYNCS.PHASECHK.TRANS64.TRYWAIT P0, [R0+URZ+0xd8], R3 ;  /* 0x0000d803000075a7 */ /* 0x0022a400080011ff */
[----:B--2---:R-:W-:Y:S05]  /*7810*/  @!P0 NANOSLEEP.SYNCS 0x989680 ;  /* 0x009896800000895d */ /* 0x004fea0003900000 */
[----:B------:R-:W2:Y:S02]  /*7820*/  @!P0 SYNCS.PHASECHK.TRANS64 P0, [R0+URZ+0xd8], R3 ;  /* 0x0000d803000085a7 */ /* 0x000ea400080010ff */
[----:B--2---:R-:W-:Y:S05]  /*7830*/  @!P0 BRA `(.L_x_128) ;  /* 0xfffffffc00f08947 */ /* 0x004fea000383ffff */
[----:B------:R-:W-:Y:S05]  /*7840*/  BRA `(.L_x_34) ;  /* 0xffffffa400ec7947 */ /* 0x000fea000383ffff */
.L_x_40:
[----:B-1----:R1:W2:Y:S02]  /*7850*/  SYNCS.PHASECHK.TRANS64.TRYWAIT P0, [R3+URZ+0x1d0], R0 ;  /* 0x0001d000030075a7 */ /* 0x0022a400080011ff */
[----:B--2---:R-:W-:Y:S05]  /*7860*/  @!P0 NANOSLEEP.SYNCS 0x989680 ;  /* 0x009896800000895d */ /* 0x004fea0003900000 */
[----:B------:R-:W2:Y:S02]  /*7870*/  @!P0 SYNCS.PHASECHK.TRANS64 P0, [R3+URZ+0x1d0], R0 ;  /* 0x0001d000030085a7 */ /* 0x000ea400080010ff */
[----:B--2---:R-:W-:Y:S05]  /*7880*/  @!P0 BRA `(.L_x_40) ;  /* 0xfffffffc00f08947 */ /* 0x004fea000383ffff */
[----:B------:R-:W-:Y:S05]  /*7890*/  BRA `(.L_x_129) ;  /* 0xffffffa800907947 */ /* 0x000fea000383ffff */
.L_x_44:
[----:B------:R-:W-:-:S07]  /*78a0*/  MOV R0, UR4 ;  /* 0x0000000400007c02 */ /* 0x000fce0008000f00 */
.L_x_130:
[----:B-1----:R1:W2:Y:S02]  /*78b0*/  SYNCS.PHASECHK.TRANS64.TRYWAIT P0, [R0+URZ], R2 ;  /* 0x00000002000075a7 */ /* 0x0022a400080011ff */
[----:B--2---:R-:W-:Y:S05]  /*78c0*/  @!P0 NANOSLEEP.SYNCS 0x989680 ;  /* 0x009896800000895d */ /* 0x004fea0003900000 */
[----:B------:R-:W2:Y:S02]  /*78d0*/  @!P0 SYNCS.PHASECHK.TRANS64 P0, [R0+URZ], R2 ;  /* 0x00000002000085a7 */ /* 0x000ea400080010ff */
[----:B--2---:R-:W-:Y:S05]  /*78e0*/  @!P0 BRA `(.L_x_130) ;  /* 0xfffffffc00f08947 */ /* 0x004fea000383ffff */
[----:B------:R-:W-:Y:S05]  /*78f0*/  BRA `(.L_x_131) ;  /* 0xffffffb000347947 */ /* 0x000fea000383ffff */
.L_x_45:
[----:B------:R-:W-:-:S07]  /*7900*/  MOV R0, UR5 ;  /* 0x0000000500007c02 */ /* 0x000fce0008000f00 */
.L_x_132:
[----:B-1----:R1:W2:Y:S02]  /*7910*/  SYNCS.PHASECHK.TRANS64.TRYWAIT P0, [R0+URZ], R3 ;  /* 0x00000003000075a7 */ /* 0x0022a400080011ff */
[----:B--2---:R-:W-:Y:S05]  /*7920*/  @!P0 NANOSLEEP.SYNCS 0x989680 ;  /* 0x009896800000895d */ /* 0x004fea0003900000 */
[----:B------:R-:W2:Y:S02]  /*7930*/  @!P0 SYNCS.PHASECHK.TRANS64 P0, [R0+URZ], R3 ;  /* 0x00000003000085a7 */ /* 0x000ea400080010ff */
[----:B--2---:R-:W-:Y:S05]  /*7940*/  @!P0 BRA `(.L_x_132) ;  /* 0xfffffffc00f08947 */ /* 0x004fea000383ffff */
[----:B------:R-:W-:Y:S05]  /*7950*/  BRA `(.L_x_133) ;  /* 0xffffffb000407947 */ /* 0x000fea000383ffff */
.L_x_46:
[----:B------:R-:W-:-:S07]  /*7960*/  MOV R0, UR5 ;  /* 0x0000000500007c02 */ /* 0x000fce0008000f00 */
.L_x_134:
[----:B-1----:R1:W2:Y:S02]  /*7970*/  SYNCS.PHASECHK.TRANS64.TRYWAIT P0, [R0+URZ], R3 ;  /* 0x00000003000075a7 */ /* 0x0022a400080011ff */
[----:B--2---:R-:W-:Y:S05]  /*7980*/  @!P0 NANOSLEEP.SYNCS 0x989680 ;  /* 0x009896800000895d */ /* 0x004fea0003900000 */
[----:B------:R-:W2:Y:S02]  /*7990*/  @!P0 SYNCS.PHASECHK.TRANS64 P0, [R0+URZ], R3 ;  /* 0x00000003000085a7 */ /* 0x000ea400080010ff */
[----:B--2---:R-:W-:Y:S05]  /*79a0*/  @!P0 BRA `(.L_x_134) ;  /* 0xfffffffc00f08947 */ /* 0x004fea000383ffff */
[----:B------:R-:W-:Y:S05]  /*79b0*/  BRA `(.L_x_135) ;  /* 0xffffffb0004c7947 */ /* 0x000fea000383ffff */
.L_x_47:
[----:B------:R-:W-:-:S07]  /*79c0*/  MOV R0, UR5 ;  /* 0x0000000500007c02 */ /* 0x000fce0008000f00 */
.L_x_136:
[----:B-1----:R1:W2:Y:S02]  /*79d0*/  SYNCS.PHASECHK.TRANS64.TRYWAIT P0, [R0+URZ], R3 ;  /* 0x00000003000075a7 */ /* 0x0022a400080011ff */
[----:B--2---:R-:W-:Y:S05]  /*79e0*/  @!P0 NANOSLEEP.SYNCS 0x989680 ;  /* 0x009896800000895d */ /* 0x004fea0003900000 */
[----:B------:R-:W2:Y:S02]  /*79f0*/  @!P0 SYNCS.PHASECHK.TRANS64 P0, [R0+URZ], R3 ;  /* 0x00000003000085a7 */ /* 0x000ea400080010ff */
[----:B--2---:R-:W-:Y:S05]  /*7a00*/  @!P0 BRA `(.L_x_136) ;  /* 0xfffffffc00f08947 */ /* 0x004fea000383ffff */
[----:B------:R-:W-:Y:S05]  /*7a10*/  BRA `(.L_x_137) ;  /* 0xffffffb000587947 */ /* 0x000fea000383ffff */
.L_x_48:
[----:B------:R-:W-:-:S07]  /*7a20*/  MOV R0, UR5 ;  /* 0x0000000500007c02 */ /* 0x000fce0008000f00 */
.L_x_138:
[----:B-1----:R1:W2:Y:S02]  /*7a30*/  SYNCS.PHASECHK.TRANS64.TRYWAIT P0, [R0+URZ], R3 ;  /* 0x00000003000075a7 */ /* 0x0022a400080011ff */
[----:B--2---:R-:W-:Y:S05]  /*7a40*/  @!P0 NANOSLEEP.SYNCS 0x989680 ;  /* 0x009896800000895d */ /* 0x004fea0003900000 */
[----:B------:R-:W2:Y:S02]  /*7a50*/  @!P0 SYNCS.PHASECHK.TRANS64 P0, [R0+URZ], R3 ;  /* 0x00000003000085a7 */ /* 0x000ea400080010ff */
[----:B--2---:R-:W-:Y:S05]  /*7a60*/  @!P0 BRA `(.L_x_138) ;  /* 0xfffffffc00f08947 */ /* 0x004fea000383ffff */
[----:B------:R-:W-:Y:S05]  /*7a70*/  BRA `(.L_x_139) ;  /* 0xffffffb000647947 */ /* 0x000fea000383ffff */
.L_x_49:
[----:B------:R-:W-:-:S07]  /*7a80*/  MOV R0, UR5 ;  /* 0x0000000500007c02 */ /* 0x000fce0008000f00 */
.L_x_140:
[----:B-1----:R1:W2:Y:S02]  /*7a90*/  SYNCS.PHASECHK.TRANS64.TRYWAIT P0, [R0+URZ], R3 ;  /* 0x00000003000075a7 */ /* 0x0022a400080011ff */
[----:B--2---:R-:W-:Y:S05]  /*7aa0*/  @!P0 NANOSLEEP.SYNCS 0x989680 ;  /* 0x009896800000895d */ /* 0x004fea0003900000 */
[----:B------:R-:W2:Y:S02]  /*7ab0*/  @!P0 SYNCS.PHASECHK.TRANS64 P0, [R0+URZ], R3 ;  /* 0x00000003000085a7 */ /* 0x000ea400080010ff */
[----:B--2---:R-:W-:Y:S05]  /*7ac0*/  @!P0 BRA `(.L_x_140) ;  /* 0xfffffffc00f08947 */ /* 0x004fea000383ffff */
[----:B------:R-:W-:Y:S05]  /*7ad0*/  BRA `(.L_x_141) ;  /* 0xffffffb000707947 */ /* 0x000fea000383ffff */
.L_x_50:
[----:B------:R-:W-:-:S07]  /*7ae0*/  MOV R0, UR5 ;  /* 0x0000000500007c02 */ /* 0x000fce0008000f00 */
.L_x_142:
[----:B-1----:R1:W2:Y:S02]  /*7af0*/  SYNCS.PHASECHK.TRANS64.TRYWAIT P0, [R0+URZ], R3 ;  /* 0x00000003000075a7 */ /* 0x0022a400080011ff */
[----:B--2---:R-:W-:Y:S05]  /*7b00*/  @!P0 NANOSLEEP.SYNCS 0x989680 ;  /* 0x009896800000895d */ /* 0x004fea0003900000 */
[----:B------:R-:W2:Y:S02]  /*7b10*/  @!P0 SYNCS.PHASECHK.TRANS64 P0, [R0+URZ], R3 ;  /* 0x00000003000085a7 */ /* 0x000ea400080010ff */
[----:B--2---:R-:W-:Y:S05]  /*7b20*/  @!P0 BRA `(.L_x_142) ;  /* 0xfffffffc00f08947 */ /* 0x004fea000383ffff */
[----:B------:R-:W-:Y:S05]  /*7b30*/  BRA `(.L_x_143) ;  /* 0xffffffb0007c7947 */ /* 0x000fea000383ffff */
.L_x_51:
[----:B------:R-:W-:-:S07]  /*7b40*/  MOV R0, UR5 ;  /* 0x0000000500007c02 */ /* 0x000fce0008000f00 */
.L_x_144:
[----:B-1----:R1:W2:Y:S02]  /*7b50*/  SYNCS.PHASECHK.TRANS64.TRYWAIT P0, [R0+URZ], R3 ;  /* 0x00000003000075a7 */ /* 0x0022a400080011ff */
[----:B--2---:R-:W-:Y:S05]  /*7b60*/  @!P0 NANOSLEEP.SYNCS 0x989680 ;  /* 0x009896800000895d */ /* 0x004fea0003900000 */
[----:B------:R-:W2:Y:S02]  /*7b70*/  @!P0 SYNCS.PHASECHK.TRANS64 P0, [R0+URZ], R3 ;  /* 0x00000003000085a7 */ /* 0x000ea400080010ff */
[----:B--2---:R-:W-:Y:S05]  /*7b80*/  @!P0 BRA `(.L_x_144) ;  /* 0xfffffffc00f08947 */ /* 0x004fea000383ffff */
[----:B------:R-:W-:Y:S05]  /*7b90*/  BRA `(.L_x_145) ;  /* 0xffffffb000887947 */ /* 0x000fea000383ffff */
.L_x_52:
[----:B------:R-:W-:-:S07]  /*7ba0*/  MOV R0, UR5 ;  /* 0x0000000500007c02 */ /* 0x000fce0008000f00 */
.L_x_146:
[----:B-1----:R1:W2:Y:S02]  /*7bb0*/  SYNCS.PHASECHK.TRANS64.TRYWAIT P0, [R0+URZ], R3 ;  /* 0x00000003000075a7 */ /* 0x0022a400080011ff */
[----:B--2---:R-:W-:Y:S05]  /*7bc0*/  @!P0 NANOSLEEP.SYNCS 0x989680 ;  /* 0x009896800000895d */ /* 0x004fea0003900000 */
[----:B------:R-:W2:Y:S02]  /*7bd0*/  @!P0 SYNCS.PHASECHK.TRANS64 P0, [R0+URZ], R3 ;  /* 0x00000003000085a7 */ /* 0x000ea400080010ff */
[----:B--2---:R-:W-:Y:S05]  /*7be0*/  @!P0 BRA `(.L_x_146) ;  /* 0xfffffffc00f08947 */ /* 0x004fea000383ffff */
[----:B------:R-:W-:Y:S05]  /*7bf0*/  BRA `(.L_x_147) ;  /* 0xffffffb000947947 */ /* 0x000fea000383ffff */
.L_x_53:
[----:B------:R-:W-:-:S07]  /*7c00*/  MOV R0, UR5 ;  /* 0x0000000500007c02 */ /* 0x000fce0008000f00 */
.L_x_148:
[----:B-1----:R1:W2:Y:S02]  /*7c10*/  SYNCS.PHASECHK.TRANS64.TRYWAIT P0, [R0+URZ], R3 ;  /* 0x00000003000075a7 */ /* 0x0022a400080011ff */
[----:B--2---:R-:W-:Y:S05]  /*7c20*/  @!P0 NANOSLEEP.SYNCS 0x989680 ;  /* 0x009896800000895d */ /* 0x004fea0003900000 */
[----:B------:R-:W2:Y:S02]  /*7c30*/  @!P0 SYNCS.PHASECHK.TRANS64 P0, [R0+URZ], R3 ;  /* 0x00000003000085a7 */ /* 0x000ea400080010ff */
[----:B--2---:R-:W-:Y:S05]  /*7c40*/  @!P0 BRA `(.L_x_148) ;  /* 0xfffffffc00f08947 */ /* 0x004fea000383ffff */
[----:B------:R-:W-:Y:S05]  /*7c50*/  BRA `(.L_x_149) ;  /* 0xffffffb000a07947 */ /* 0x000fea000383ffff */
.L_x_54:
[----:B------:R-:W-:-:S07]  /*7c60*/  MOV R0, UR5 ;  /* 0x0000000500007c02 */ /* 0x000fce0008000f00 */
.L_x_150:
[----:B-1----:R1:W2:Y:S02]  /*7c70*/  SYNCS.PHASECHK.TRANS64.TRYWAIT P0, [R0+URZ], R3 ;  /* 0x00000003000075a7 */ /* 0x0022a400080011ff */
[----:B--2---:R-:W-:Y:S05]  /*7c80*/  @!P0 NANOSLEEP.SYNCS 0x989680 ;  /* 0x009896800000895d */ /* 0x004fea0003900000 */
[----:B------:R-:W2:Y:S02]  /*7c90*/  @!P0 SYNCS.PHASECHK.TRANS64 P0, [R0+URZ], R3 ;  /* 0x00000003000085a7 */ /* 0x000ea400080010ff */
[----:B--2---:R-:W-:Y:S05]  /*7ca0*/  @!P0 BRA `(.L_x_150) ;  /* 0xfffffffc00f08947 */ /* 0x004fea000383ffff */
[----:B------:R-:W-:Y:S05]  /*7cb0*/  BRA `(.L_x_151) ;  /* 0xffffffb000ac7947 */ /* 0x000fea000383ffff */
.L_x_55:
[----:B------:R-:W-:-:S07]  /*7cc0*/  MOV R0, UR5 ;  /* 0x0000000500007c02 */ /* 0x000fce0008000f00 */
.L_x_152:
[----:B-1----:R1:W2:Y:S02]  /*7cd0*/  SYNCS.PHASECHK.TRANS64.TRYWAIT P0, [R0+URZ], R3 ;  /* 0x00000003000075a7 */ /* 0x0022a400080011ff */
[----:B--2---:R-:W-:Y:S05]  /*7ce0*/  @!P0 NANOSLEEP.SYNCS 0x989680 ;  /* 0x009896800000895d */ /* 0x004fea0003900000 */
[----:B------:R-:W2:Y:S02]  /*7cf0*/  @!P0 SYNCS.PHASECHK.TRANS64 P0, [R0+URZ], R3 ;  /* 0x00000003000085a7 */ /* 0x000ea400080010ff */
[----:B--2---:R-:W-:Y:S05]  /*7d00*/  @!P0 BRA `(.L_x_152) ;  /* 0xfffffffc00f08947 */ /* 0x004fea000383ffff */
[----:B------:R-:W-:Y:S05]  /*7d10*/  BRA `(.L_x_153) ;  /* 0xffffffb000b87947 */ /* 0x000fea000383ffff */
.L_x_56:
[----:B------:R-:W-:-:S07]  /*7d20*/  MOV R0, UR5 ;  /* 0x0000000500007c02 */ /* 0x000fce0008000f00 */
.L_x_154:
[----:B-1----:R1:W2:Y:S02]  /*7d30*/  SYNCS.PHASECHK.TRANS64.TRYWAIT P0, [R0+URZ], R3 ;  /* 0x00000003000075a7 */ /* 0x0022a400080011ff */
[----:B--2---:R-:W-:Y:S05]  /*7d40*/  @!P0 NANOSLEEP.SYNCS 0x989680 ;  /* 0x009896800000895d */ /* 0x004fea0003900000 */
[----:B------:R-:W2:Y:S02]  /*7d50*/  @!P0 SYNCS.PHASECHK.TRANS64 P0, [R0+URZ], R3 ;  /* 0x00000003000085a7 */ /* 0x000ea400080010ff */
[----:B--2---:R-:W-:Y:S05]  /*7d60*/  @!P0 BRA `(.L_x_154) ;  /* 0xfffffffc00f08947 */ /* 0x004fea000383ffff */
[----:B------:R-:W-:Y:S05]  /*7d70*/  BRA `(.L_x_155) ;  /* 0xffffffb000c47947 */ /* 0x000fea000383ffff */
.L_x_57:
[----:B------:R-:W-:-:S07]  /*7d80*/  MOV R0, UR5 ;  /* 0x0000000500007c02 */ /* 0x000fce0008000f00 */
.L_x_156:
[----:B-1----:R1:W2:Y:S02]  /*7d90*/  SYNCS.PHASECHK.TRANS64.TRYWAIT P0, [R0+URZ], R3 ;  /* 0x00000003000075a7 */ /* 0x0022a400080011ff */
[----:B--2---:R-:W-:Y:S05]  /*7da0*/  @!P0 NANOSLEEP.SYNCS 0x989680 ;  /* 0x009896800000895d */ /* 0x004fea0003900000 */
[----:B------:R-:W2:Y:S02]  /*7db0*/  @!P0 SYNCS.PHASECHK.TRANS64 P0, [R0+URZ], R3 ;  /* 0x00000003000085a7 */ /* 0x000ea400080010ff */
[----:B--2---:R-:W-:Y:S05]  /*7dc0*/  @!P0 BRA `(.L_x_156) ;  /* 0xfffffffc00f08947 */ /* 0x004fea000383ffff */
[----:B------:R-:W-:Y:S05]  /*7dd0*/  BRA `(.L_x_157) ;  /* 0xffffffb000d07947 */ /* 0x000fea000383ffff */
.L_x_58:
[----:B------:R-:W-:-:S07]  /*7de0*/  MOV R0, UR5 ;  /* 0x0000000500007c02 */ /* 0x000fce0008000f00 */
.L_x_158:
[----:B-1----:R1:W2:Y:S02]  /*7df0*/  SYNCS.PHASECHK.TRANS64.TRYWAIT P0, [R0+URZ], R3 ;  /* 0x00000003000075a7 */ /* 0x0022a400080011ff */
[----:B--2---:R-:W-:Y:S05]  /*7e00*/  @!P0 NANOSLEEP.SYNCS 0x989680 ;  /* 0x009896800000895d */ /* 0x004fea0003900000 */
[----:B------:R-:W2:Y:S02]  /*7e10*/  @!P0 SYNCS.PHASECHK.TRANS64 P0, [R0+URZ], R3 ;  /* 0x00000003000085a7 */ /* 0x000ea400080010ff */
[----:B--2---:R-:W-:Y:S05]  /*7e20*/  @!P0 BRA `(.L_x_158) ;  /* 0xfffffffc00f08947 */ /* 0x004fea000383ffff */
[----:B------:R-:W-:Y:S05]  /*7e30*/  BRA `(.L_x_159) ;  /* 0xffffffb000dc7947 */ /* 0x000fea000383ffff */
.L_x_59:
[----:B------:R-:W-:-:S07]  /*7e40*/  MOV R0, UR5 ;  /* 0x0000000500007c02 */ /* 0x000fce0008000f00 */
.L_x_160:
[----:B-1----:R1:W2:Y:S02]  /*7e50*/  SYNCS.PHASECHK.TRANS64.TRYWAIT P0, [R0+URZ], R3 ;  /* 0x00000003000075a7 */ /* 0x0022a400080011ff */
[----:B--2---:R-:W-:Y:S05]  /*7e60*/  @!P0 NANOSLEEP.SYNCS 0x989680 ;  /* 0x009896800000895d */ /* 0x004fea0003900000 */
[----:B------:R-:W2:Y:S02]  /*7e70*/  @!P0 SYNCS.PHASECHK.TRANS64 P0, [R0+URZ], R3 ;  /* 0x00000003000085a7 */ /* 0x000ea400080010ff */
[----:B--2---:R-:W-:Y:S05]  /*7e80*/  @!P0 BRA `(.L_x_160) ;  /* 0xfffffffc00f08947 */ /* 0x004fea000383ffff */
[----:B------:R-:W-:Y:S05]  /*7e90*/  BRA `(.L_x_161) ;  /* 0xffffffb000e87947 */ /* 0x000fea000383ffff */
.L_x_60:
[----:B------:R-:W-:-:S07]  /*7ea0*/  MOV R0, UR5 ;  /* 0x0000000500007c02 */ /* 0x000fce0008000f00 */
.L_x_162:
[----:B-1----:R1:W2:Y:S02]  /*7eb0*/  SYNCS.PHASECHK.TRANS64.TRYWAIT P0, [R0+URZ], R3 ;  /* 0x00000003000075a7 */ /* 0x0022a400080011ff */
[----:B--2---:R-:W-:Y:S05]  /*7ec0*/  @!P0 NANOSLEEP.SYNCS 0x989680 ;  /* 0x009896800000895d */ /* 0x004fea0003900000 */
[----:B------:R-:W2:Y:S02]  /*7ed0*/  @!P0 SYNCS.PHASECHK.TRANS64 P0, [R0+URZ], R3 ;  /* 0x00000003000085a7 */ /* 0x000ea400080010ff */
[----:B--2---:R-:W-:Y:S05]  /*7ee0*/  @!P0 BRA `(.L_x_162) ;  /* 0xfffffffc00f08947 */ /* 0x004fea000383ffff */
[----:B------:R-:W-:Y:S05]  /*7ef0*/  BRA `(.L_x_163) ;  /* 0xffffffb000f47947 */ /* 0x000fea000383ffff */
.L_x_61:
[----:B------:R-:W-:-:S07]  /*7f00*/  MOV R0, UR5 ;  /* 0x0000000500007c02 */ /* 0x000fce0008000f00 */
.L_x_164:
[----:B-1----:R1:W2:Y:S02]  /*7f10*/  SYNCS.PHASECHK.TRANS64.TRYWAIT P0, [R0+URZ], R3 ;  /* 0x00000003000075a7 */ /* 0x0022a400080011ff */
[----:B--2---:R-:W-:Y:S05]  /*7f20*/  @!P0 NANOSLEEP.SYNCS 0x989680 ;  /* 0x009896800000895d */ /* 0x004fea0003900000 */
[----:B------:R-:W2:Y:S02]  /*7f30*/  @!P0 SYNCS.PHASECHK.TRANS64 P0, [R0+URZ], R3 ;  /* 0x00000003000085a7 */ /* 0x000ea400080010ff */
[----:B--2---:R-:W-:Y:S05]  /*7f40*/  @!P0 BRA `(.L_x_164) ;  /* 0xfffffffc00f08947 */ /* 0x004fea000383ffff */
[----:B------:R-:W-:Y:S05]  /*7f50*/  BRA `(.L_x_165) ;  /* 0xffffffb400007947 */ /* 0x000fea000383ffff */
.L_x_62:
[----:B------:R-:W-:-:S07]  /*7f60*/  MOV R0, UR5 ;  /* 0x0000000500007c02 */ /* 0x000fce0008000f00 */
.L_x_166:
[----:B-1----:R1:W2:Y:S02]  /*7f70*/  SYNCS.PHASECHK.TRANS64.TRYWAIT P0, [R0+URZ], R3 ;  /* 0x00000003000075a7 */ /* 0x0022a400080011ff */
[----:B--2---:R-:W-:Y:S05]  /*7f80*/  @!P0 NANOSLEEP.SYNCS 0x989680 ;  /* 0x009896800000895d */ /* 0x004fea0003900000 */
[----:B------:R-:W2:Y:S02]  /*7f90*/  @!P0 SYNCS.PHASECHK.TRANS64 P0, [R0+URZ], R3 ;  /* 0x00000003000085a7 */ /* 0x000ea400080010ff */
[----:B--2---:R-:W-:Y:S05]  /*7fa0*/  @!P0 BRA `(.L_x_166) ;  /* 0xfffffffc00f08947 */ /* 0x004fea000383ffff */
[----:B------:R-:W-:Y:S05]  /*7fb0*/  BRA `(.L_x_167) ;  /* 0xffffffb4000c7947 */ /* 0x000fea000383ffff */
.L_x_63:
[----:B------:R-:W-:-:S07]  /*7fc0*/  MOV R0, UR5 ;  /* 0x0000000500007c02 */ /* 0x000fce0008000f00 */
.L_x_168:
[----:B-1----:R1:W2:Y:S02]  /*7fd0*/  SYNCS.PHASECHK.TRANS64.TRYWAIT P0, [R0+URZ], R3 ;  /* 0x00000003000075a7 */ /* 0x0022a400080011ff */
[----:B--2---:R-:W-:Y:S05]  /*7fe0*/  @!P0 NANOSLEEP.SYNCS 0x989680 ;  /* 0x009896800000895d */ /* 0x004fea0003900000 */
[----:B------:R-:W2:Y:S02]  /*7ff0*/  @!P0 SYNCS.PHASECHK.TRANS64 P0, [R0+URZ], R3 ;  /* 0x00000003000085a7 */ /* 0x000ea400080010ff */
[----:B--2---:R-:W-:Y:S05]  /*8000*/  @!P0 BRA `(.L_x_168) ;  /* 0xfffffffc00f08947 */ /* 0x004fea000383ffff */
[----:B------:R-:W-:Y:S05]  /*8010*/  BRA `(.L_x_169) ;  /* 0xffffffb400187947 */ /* 0x000fea000383ffff */
.L_x_64:
[----:B------:R-:W-:-:S07]  /*8020*/  MOV R0, UR5 ;  /* 0x0000000500007c02 */ /* 0x000fce0008000f00 */
.L_x_170:
[----:B-1----:R1:W2:Y:S02]  /*8030*/  SYNCS.PHASECHK.TRANS64.TRYWAIT P0, [R0+URZ], R3 ;  /* 0x00000003000075a7 */ /* 0x0022a400080011ff */
[----:B--2---:R-:W-:Y:S05]  /*8040*/  @!P0 NANOSLEEP.SYNCS 0x989680 ;  /* 0x009896800000895d */ /* 0x004fea0003900000 */
[----:B------:R-:W2:Y:S02]  /*8050*/  @!P0 SYNCS.PHASECHK.TRANS64 P0, [R0+URZ], R3 ;  /* 0x00000003000085a7 */ /* 0x000ea400080010ff */
[----:B--2---:R-:W-:Y:S05]  /*8060*/  @!P0 BRA `(.L_x_170) ;  /* 0xfffffffc00f08947 */ /* 0x004fea000383ffff */
[----:B------:R-:W-:Y:S05]  /*8070*/  BRA `(.L_x_171) ;  /* 0xffffffb400247947 */ /* 0x000fea000383ffff */
.L_x_65:
[----:B------:R-:W-:-:S07]  /*8080*/  MOV R0, UR5 ;  /* 0x0000000500007c02 */ /* 0x000fce0008000f00 */
.L_x_172:
[----:B-1----:R1:W2:Y:S02]  /*8090*/  SYNCS.PHASECHK.TRANS64.TRYWAIT P0, [R0+URZ], R3 ;  /* 0x00000003000075a7 */ /* 0x0022a400080011ff */
[----:B--2---:R-:W-:Y:S05]  /*80a0*/  @!P0 NANOSLEEP.SYNCS 0x989680 ;  /* 0x009896800000895d */ /* 0x004fea0003900000 */
[----:B------:R-:W2:Y:S02]  /*80b0*/  @!P0 SYNCS.PHASECHK.TRANS64 P0, [R0+URZ], R3 ;  /* 0x00000003000085a7 */ /* 0x000ea400080010ff */
[----:B--2---:R-:W-:Y:S05]  /*80c0*/  @!P0 BRA `(.L_x_172) ;  /* 0xfffffffc00f08947 */ /* 0x004fea000383ffff */
[----:B------:R-:W-:Y:S05]  /*80d0*/  BRA `(.L_x_173) ;  /* 0xffffffb400307947 */ /* 0x000fea000383ffff */
.L_x_66:
[----:B------:R-:W-:-:S07]  /*80e0*/  MOV R0, UR5 ;  /* 0x0000000500007c02 */ /* 0x000fce0008000f00 */
.L_x_174:
[----:B-1----:R1:W2:Y:S02]  /*80f0*/  SYNCS.PHASECHK.TRANS64.TRYWAIT P0, [R0+URZ], R3 ;  /* 0x00000003000075a7 */ /* 0x0022a400080011ff */
[----:B--2---:R-:W-:Y:S05]  /*8100*/  @!P0 NANOSLEEP.SYNCS 0x989680 ;  /* 0x009896800000895d */ /* 0x004fea0003900000 */
[----:B------:R-:W2:Y:S02]  /*8110*/  @!P0 SYNCS.PHASECHK.TRANS64 P0, [R0+URZ], R3 ;  /* 0x00000003000085a7 */ /* 0x000ea400080010ff */
[----:B--2---:R-:W-:Y:S05]  /*8120*/  @!P0 BRA `(.L_x_174) ;  /* 0xfffffffc00f08947 */ /* 0x004fea000383ffff */
[----:B------:R-:W-:Y:S05]  /*8130*/  BRA `(.L_x_175) ;  /* 0xffffffb4003c7947 */ /* 0x000fea000383ffff */
.L_x_67:
[----:B------:R-:W-:-:S07]  /*8140*/  MOV R0, UR5 ;  /* 0x0000000500007c02 */ /* 0x000fce0008000f00 */
.L_x_176:
[----:B-1----:R1:W2:Y:S02]  /*8150*/  SYNCS.PHASECHK.TRANS64.TRYWAIT P0, [R0+URZ], R3 ;  /* 0x00000003000075a7 */ /* 0x0022a400080011ff */
[----:B--2---:R-:W-:Y:S05]  /*8160*/  @!P0 NANOSLEEP.SYNCS 0x989680 ;  /* 0x009896800000895d */ /* 0x004fea0003900000 */
[----:B------:R-:W2:Y:S02]  /*8170*/  @!P0 SYNCS.PHASECHK.TRANS64 P0, [R0+URZ], R3 ;  /* 0x00000003000085a7 */ /* 0x000ea400080010ff */
[----:B--2---:R-:W-:Y:S05]  /*8180*/  @!P0 BRA `(.L_x_176) ;  /* 0xfffffffc00f08947 */ /* 0x004fea000383ffff */
[----:B------:R-:W-:Y:S05]  /*8190*/  BRA `(.L_x_177) ;  /* 0xffffffb400487947 */ /* 0x000fea000383ffff */
.L_x_68:
[----:B------:R-:W-:-:S07]  /*81a0*/  MOV R0, UR5 ;  /* 0x0000000500007c02 */ /* 0x000fce0008000f00 */
.L_x_178:
[----:B-1----:R1:W2:Y:S02]  /*81b0*/  SYNCS.PHASECHK.TRANS64.TRYWAIT P0, [R0+URZ], R3 ;  /* 0x00000003000075a7 */ /* 0x0022a400080011ff */
[----:B--2---:R-:W-:Y:S05]  /*81c0*/  @!P0 NANOSLEEP.SYNCS 0x989680 ;  /* 0x009896800000895d */ /* 0x004fea0003900000 */
[----:B------:R-:W2:Y:S02]  /*81d0*/  @!P0 SYNCS.PHASECHK.TRANS64 P0, [R0+URZ], R3 ;  /* 0x00000003000085a7 */ /* 0x000ea400080010ff */
[----:B--2---:R-:W-:Y:S05]  /*81e0*/  @!P0 BRA `(.L_x_178) ;  /* 0xfffffffc00f08947 */ /* 0x004fea000383ffff */
[----:B------:R-:W-:Y:S05]  /*81f0*/  BRA `(.L_x_179) ;  /* 0xffffffb400547947 */ /* 0x000fea000383ffff */
.L_x_69:
[----:B------:R-:W-:-:S07]  /*8200*/  MOV R0, UR5 ;  /* 0x0000000500007c02 */ /* 0x000fce0008000f00 */
.L_x_180:
[----:B-1----:R1:W2:Y:S02]  /*8210*/  SYNCS.PHASECHK.TRANS64.TRYWAIT P0, [R0+URZ], R3 ;  /* 0x00000003000075a7 */ /* 0x0022a400080011ff */
[----:B--2---:R-:W-:Y:S05]  /*8220*/  @!P0 NANOSLEEP.SYNCS 0x989680 ;  /* 0x009896800000895d */ /* 0x004fea0003900000 */
[----:B------:R-:W2:Y:S02]  /*8230*/  @!P0 SYNCS.PHASECHK.TRANS64 P0, [R0+URZ], R3 ;  /* 0x00000003000085a7 */ /* 0x000ea400080010ff */
[----:B--2---:R-:W-:Y:S05]  /*8240*/  @!P0 BRA `(.L_x_180) ;  /* 0xfffffffc00f08947 */ /* 0x004fea000383ffff */
[----:B------:R-:W-:Y:S05]  /*8250*/  BRA `(.L_x_181) ;  /* 0xffffffb400607947 */ /* 0x000fea000383ffff */
.L_x_72:
[----:B-1----:R1:W2:Y:S02]  /*8260*/  SYNCS.PHASECHK.TRANS64.TRYWAIT P0, [R2+URZ+0x230], R4 ;  /* 0x00023004020075a7 */ /* 0x0022a400080011ff */
[----:B--2---:R-:W-:Y:S05]  /*8270*/  @!P0 NANOSLEEP.SYNCS 0x989680 ;  /* 0x009896800000895d */ /* 0x004fea0003900000 */
[----:B------:R-:W2:Y:S02]  /*8280*/  @!P0 SYNCS.PHASECHK.TRANS64 P0, [R2+URZ+0x230], R4 ;  /* 0x00023004020085a7 */ /* 0x000ea400080010ff */
[----:B--2---:R-:W-:Y:S05]  /*8290*/  @!P0 BRA `(.L_x_72) ;  /* 0xfffffffc00f08947 */ /* 0x004fea000383ffff */
[----:B------:R-:W-:Y:S05]  /*82a0*/  BRA `(.L_x_182) ;  /* 0xffffffb400bc7947 */ /* 0x000fea000383ffff */
.L_x_73:
[----:B------:R-:W-:-:S07]  /*82b0*/  MOV R2, UR4 ;  /* 0x0000000400027c02 */ /* 0x000fce0008000f00 */
.L_x_183:
[----:B-1----:R1:W2:Y:S02]  /*82c0*/  SYNCS.PHASECHK.TRANS64.TRYWAIT P0, [R2+URZ+0x1e0], R5 ;  /* 0x0001e005020075a7 */ /* 0x0022a400080011ff */
[----:B--2---:R-:W-:Y:S05]  /*82d0*/  @!P0 NANOSLEEP.SYNCS 0x989680 ;  /* 0x009896800000895d */ /* 0x004fea0003900000 */
[----:B------:R-:W2:Y:S02]  /*82e0*/  @!P0 SYNCS.PHASECHK.TRANS64 P0, [R2+URZ+0x1e0], R5 ;  /* 0x0001e005020085a7 */ /* 0x000ea400080010ff */
[----:B--2---:R-:W-:Y:S05]  /*82f0*/  @!P0 BRA `(.L_x_183) ;  /* 0xfffffffc00f08947 */ /* 0x004fea000383ffff */
[----:B------:R-:W-:Y:S05]  /*8300*/  BRA `(.L_x_184) ;  /* 0xffffffb400cc7947 */ /* 0x000fea000383ffff */
.L_x_74:
[----:B-1----:R1:W2:Y:S02]  /*8310*/  SYNCS.PHASECHK.TRANS64.TRYWAIT P1, [R2+URZ+0x1d0], R4 ;  /* 0x0001d004020075a7 */ /* 0x0022a400080211ff */
[----:B--2---:R-:W-:Y:S05]  /*8320*/  @!P1 NANOSLEEP.SYNCS 0x989680 ;  /* 0x009896800000995d */ /* 0x004fea0003900000 */
[----:B------:R-:W2:Y:S02]  /*8330*/  @!P1 SYNCS.PHASECHK.TRANS64 P1, [R2+URZ+0x1d0], R4 ;  /* 0x0001d004020095a7 */ /* 0x000ea400080210ff */
[----:B--2---:R-:W-:Y:S05]  /*8340*/  @!P1 BRA `(.L_x_74) ;  /* 0xfffffffc00f09947 */ /* 0x004fea000383ffff */
[----:B------:R-:W-:Y:S05]  /*8350*/  BRA `(.L_x_185) ;  /* 0xffffffb400fc7947 */ /* 0x000fea000383ffff */
.L_x_77:
[----:B------:R-:W-:-:S07]  /*8360*/  MOV R0, UR4 ;  /* 0x0000000400007c02 */ /* 0x000fce0008000f00 */
.L_x_186:
[----:B-1----:R1:W2:Y:S02]  /*8370*/  SYNCS.PHASECHK.TRANS64.TRYWAIT P0, [R0+URZ+0x1e0], R2 ;  /* 0x0001e002000075a7 */ /* 0x0022a400080011ff */
[----:B--2---:R-:W-:Y:S05]  /*8380*/  @!P0 NANOSLEEP.SYNCS 0x989680 ;  /* 0x009896800000895d */ /* 0x004fea0003900000 */
[----:B------:R-:W2:Y:S02]  /*8390*/  @!P0 SYNCS.PHASECHK.TRANS64 P0, [R0+URZ+0x1e0], R2 ;  /* 0x0001e002000085a7 */ /* 0x000ea400080010ff */
[----:B--2---:R-:W-:Y:S05]  /*83a0*/  @!P0 BRA `(.L_x_186) ;  /* 0xfffffffc00f08947 */ /* 0x004fea000383ffff */
[----:B------:R-:W-:Y:S05]  /*83b0*/  BRA `(.L_x_76) ;  /* 0xffffffb800507947 */ /* 0x000fea000383ffff */
.L_x_84:
[----:B-1----:R1:W2:Y:S02]  /*83c0*/  SYNCS.PHASECHK.TRANS64.TRYWAIT P1, [R0+URZ+0x1d0], R2 ;  /* 0x0001d002000075a7 */ /* 0x0022a400080211ff */
[----:B--2---:R-:W-:Y:S05]  /*83d0*/  @!P1 NANOSLEEP.SYNCS 0x989680 ;  /* 0x009896800000995d */ /* 0x004fea0003900000 */
[----:B------:R-:W2:Y:S02]  /*83e0*/  @!P1 SYNCS.PHASECHK.TRANS64 P1, [R0+URZ+0x1d0], R2 ;  /* 0x0001d002000095a7 */ /* 0x000ea400080210ff */
[----:B--2---:R-:W-:Y:S05]  /*83f0*/  @!P1 BRA `(.L_x_84) ;  /* 0xfffffffc00f09947 */ /* 0x004fea000383ffff */
[----:B------:R-:W-:Y:S05]  /*8400*/  BRA `(.L_x_187) ;  /* 0xffffffbc00b47947 */ /* 0x000fea000383ffff */
.L_x_85:
[----:B------:R-:W-:-:S07]  /*8410*/  MOV R2, UR23 ;  /* 0x0000001700027c02 */ /* 0x000fce0008000f00 */
.L_x_188:
[----:B-1----:R1:W2:Y:S02]  /*8420*/  SYNCS.PHASECHK.TRANS64.TRYWAIT P0, [R2+URZ+0x210], R0 ;  /* 0x00021000020075a7 */ /* 0x0022a400080011ff */
[----:B--2---:R-:W-:Y:S05]  /*8430*/  @!P0 NANOSLEEP.SYNCS 0x989680 ;  /* 0x009896800000895d */ /* 0x004fea0003900000 */
[----:B------:R-:W2:Y:S02]  /*8440*/  @!P0 SYNCS.PHASECHK.TRANS64 P0, [R2+URZ+0x210], R0 ;  /* 0x00021000020085a7 */ /* 0x000ea400080010ff */
[----:B--2---:R-:W-:Y:S05]  /*8450*/  @!P0 BRA `(.L_x_188) ;  /* 0xfffffffc00f08947 */ /* 0x004fea000383ffff */
[----:B------:R-:W-:Y:S05]  /*8460*/  BRA `(.L_x_189) ;  /* 0xffffffc000047947 */ /* 0x000fea000383ffff */
.L_x_88:
[----:B------:R-:W-:Y:S07]  /*8470*/  MOV R0, UR5 ;  /* 0x0000000500007c02 */ /* 0x000fee0008000f00 */
.L_x_190:
[----:B-1----:R1:W2:Y:S02]  /*8480*/  SYNCS.PHASECHK.TRANS64.TRYWAIT P0, [R0+URZ], R2 ;  /* 0x00000002000075a7 */ /* 0x0022a400080011ff */
[----:B--2---:R-:W-:Y:S05]  /*8490*/  @!P0 NANOSLEEP.SYNCS 0x989680 ;  /* 0x009896800000895d */ /* 0x004fea0003900000 */
[----:B------:R-:W2:Y:S02]  /*84a0*/  @!P0 SYNCS.PHASECHK.TRANS64 P0, [R0+URZ], R2 ;  /* 0x00000002000085a7 */ /* 0x000ea400080010ff */
[----:B--2---:R-:W-:Y:S05]  /*84b0*/  @!P0 BRA `(.L_x_190) ;  /* 0xfffffffc00f08947 */ /* 0x004fea000383ffff */
[----:B------:R-:W-:Y:S05]  /*84c0*/  BRA `(.L_x_87) ;  /* 0xffffffc000207947 */ /* 0x000fea000383ffff */
.L_x_91:
[----:B------:R-:W-:-:S07]  /*84d0*/  MOV R0, UR4 ;  /* 0x0000000400007c02 */ /* 0x000fce0008000f00 */
.L_x_191:
[----:B--2---:R2:W4:Y:S02]  /*84e0*/  SYNCS.PHASECHK.TRANS64.TRYWAIT P0, [R0+URZ], R2 ;  /* 0x00000002000075a7 */ /* 0x00452400080011ff */
[----:B----4-:R-:W-:Y:S05]  /*84f0*/  @!P0 NANOSLEEP.SYNCS 0x989680 ;  /* 0x009896800000895d */ /* 0x010fea0003900000 */
[----:B------:R-:W4:Y:S02]  /*8500*/  @!P0 SYNCS.PHASECHK.TRANS64 P0, [R0+URZ], R2 ;  /* 0x00000002000085a7 */ /* 0x000f2400080010ff */
[----:B----4-:R-:W-:Y:S05]  /*8510*/  @!P0 BRA `(.L_x_191) ;  /* 0xfffffffc00f08947 */ /* 0x010fea000383ffff */
[----:B------:R-:W-:Y:S05]  /*8520*/  BRA `(.L_x_192) ;  /* 0xffffffc000d47947 */ /* 0x000fea000383ffff */
.L_x_92:
[----:B------:R-:W-:-:S07]  /*8530*/  MOV R0, UR5 ;  /* 0x0000000500007c02 */ /* 0x000fce0008000f00 */
.L_x_193:
[----:B-1----:R1:W2:Y:S02]  /*8540*/  SYNCS.PHASECHK.TRANS64.TRYWAIT P0, [R0+URZ], R3 ;  /* 0x00000003000075a7 */ /* 0x0022a400080011ff */
[----:B--2---:R-:W-:Y:S05]  /*8550*/  @!P0 NANOSLEEP.SYNCS 0x989680 ;  /* 0x009896800000895d */ /* 0x004fea0003900000 */
[----:B------:R-:W2:Y:S02]  /*8560*/  @!P0 SYNCS.PHASECHK.TRANS64 P0, [R0+URZ], R3 ;  /* 0x00000003000085a7 */ /* 0x000ea400080010ff */
[----:B--2---:R-:W-:Y:S05]  /*8570*/  @!P0 BRA `(.L_x_193) ;  /* 0xfffffffc00f08947 */ /* 0x004fea000383ffff */
[----:B------:R-:W-:Y:S05]  /*8580*/  BRA `(.L_x_194) ;  /* 0xffffffc000e07947 */ /* 0x000fea000383ffff */
.L_x_93:
[----:B------:R-:W-:-:S07]  /*8590*/  MOV R0, UR5 ;  /* 0x0000000500007c02 */ /* 0x000fce0008000f00 */
.L_x_195:
[----:B-1----:R1:W2:Y:S02]  /*85a0*/  SYNCS.PHASECHK.TRANS64.TRYWAIT P0, [R0+URZ], R3 ;  /* 0x00000003000075a7 */ /* 0x0022a400080011ff */
[----:B--2---:R-:W-:Y:S05]  /*85b0*/  @!P0 NANOSLEEP.SYNCS 0x989680 ;  /* 0x009896800000895d */ /* 0x004fea0003900000 */
[----:B------:R-:W2:Y:S02]  /*85c0*/  @!P0 SYNCS.PHASECHK.TRANS64 P0, [R0+URZ], R3 ;  /* 0x00000003000085a7 */ /* 0x000ea400080010ff */
[----:B--2---:R-:W-:Y:S05]  /*85d0*/  @!P0 BRA `(.L_x_195) ;  /* 0xfffffffc00f08947 */ /* 0x004fea000383ffff */
[----:B------:R-:W-:Y:S05]  /*85e0*/  BRA `(.L_x_196) ;  /* 0xffffffc000ec7947 */ /* 0x000fea000383ffff */
.L_x_94:
[----:B-1----:R-:W-:-:S07]  /*85f0*/  MOV R0, UR4 ;  /* 0x0000000400007c02 */ /* 0x002fce0008000f00 */
.L_x_197:
[----:B-1----:R1:W2:Y:S02]  /*8600*/  SYNCS.PHASECHK.TRANS64.TRYWAIT P0, [R0+URZ], R2 ;  /* 0x00000002000075a7 */ /* 0x0022a400080011ff */
[----:B--2---:R-:W-:Y:S05]  /*8610*/  @!P0 NANOSLEEP.SYNCS 0x989680 ;  /* 0x009896800000895d */ /* 0x004fea0003900000 */
[----:B------:R-:W2:Y:S02]  /*8620*/  @!P0 SYNCS.PHASECHK.TRANS64 P0, [R0+URZ], R2 ;  /* 0x00000002000085a7 */ /* 0x000ea400080010ff */
[----:B--2---:R-:W-:Y:S05]  /*8630*/  @!P0 BRA `(.L_x_197) ;  /* 0xfffffffc00f08947 */ /* 0x004fea000383ffff */
[----:B------:R-:W-:Y:S05]  /*8640*/  BRA `(.L_x_198) ;  /* 0xffffffc000f87947 */ /* 0x000fea000383ffff */
.L_x_99:
[----:B--2---:R2:W3:Y:S02]  /*8650*/  SYNCS.PHASECHK.TRANS64.TRYWAIT P0, [R7+URZ+0x1d0], R0 ;  /* 0x0001d000070075a7 */ /* 0x0044e400080011ff */
[----:B---3--:R-:W-:Y:S05]  /*8660*/  @!P0 NANOSLEEP.SYNCS 0x989680 ;  /* 0x009896800000895d */ /* 0x008fea0003900000 */
[----:B------:R-:W3:Y:S02]  /*8670*/  @!P0 SYNCS.PHASECHK.TRANS64 P0, [R7+URZ+0x1d0], R0 ;  /* 0x0001d000070085a7 */ /* 0x000ee400080010ff */
[----:B---3--:R-:W-:Y:S05]  /*8680*/  @!P0 BRA `(.L_x_99) ;  /* 0xfffffffc00f08947 */ /* 0x008fea000383ffff */
[----:B------:R-:W-:Y:S05]  /*8690*/  BRA `(.L_x_199) ;  /* 0xffffffc8000c7947 */ /* 0x000fea000383ffff */
.L_x_102:
[----:B-1----:R-:W-:Y:S07]  /*86a0*/  MOV R0, UR17 ;  /* 0x0000001100007c02 */ /* 0x002fee0008000f00 */
.L_x_200:
[----:B-1----:R1:W2:Y:S02]  /*86b0*/  SYNCS.PHASECHK.TRANS64.TRYWAIT P2, [R0+URZ+0x1c8], R7 ;  /* 0x0001c807000075a7 */ /* 0x0022a400080411ff */
[----:B--2---:R-:W-:Y:S05]  /*86c0*/  @!P2 NANOSLEEP.SYNCS 0x989680 ;  /* 0x009896800000a95d */ /* 0x004fea0003900000 */
[----:B------:R-:W2:Y:S02]  /*86d0*/  @!P2 SYNCS.PHASECHK.TRANS64 P2, [R0+URZ+0x1c8], R7 ;  /* 0x0001c8070000a5a7 */ /* 0x000ea400080410ff */
[----:B--2---:R-:W-:Y:S05]  /*86e0*/  @!P2 BRA `(.L_x_200) ;  /* 0xfffffffc00f0a947 */ /* 0x004fea000383ffff */
[----:B------:R-:W-:Y:S05]  /*86f0*/  BRA `(.L_x_101) ;  /* 0xffffffcc006c7947 */ /* 0x000fea000383ffff */
.L_x_105:
[----:B-1----:R-:W-:Y:S07]  /*8700*/  MOV R0, UR17 ;  /* 0x0000001100007c02 */ /* 0x002fee0008000f00 */
.L_x_201:
[----:B-1----:R1:W2:Y:S02]  /*8710*/  SYNCS.PHASECHK.TRANS64.TRYWAIT P0, [R0+URZ+0x1b8], R6 ;  /* 0x0001b806000075a7 */ /* 0x0022a400080011ff */
[----:B--2---:R-:W-:Y:S05]  /*8720*/  @!P0 NANOSLEEP.SYNCS 0x989680 ;  /* 0x009896800000895d */ /* 0x004fea0003900000 */
[----:B------:R-:W2:Y:S02]  /*8730*/  @!P0 SYNCS.PHASECHK.TRANS64 P0, [R0+URZ+0x1b8], R6 ;  /* 0x0001b806000085a7 */ /* 0x000ea400080010ff */
[----:B--2---:R-:W-:Y:S05]  /*8740*/  @!P0 BRA `(.L_x_201) ;  /* 0xfffffffc00f08947 */ /* 0x004fea000383ffff */
[----:B------:R-:W-:Y:S05]  /*8750*/  BRA `(.L_x_202) ;  /* 0xffffffcc00bc7947 */ /* 0x000fea000383ffff */
.L_x_108:
[----:B---3--:R3:W1:Y:S02]  /*8760*/  SYNCS.PHASECHK.TRANS64.TRYWAIT P0, [R3+URZ+0x1d0], R0 ;  /* 0x0001d000030075a7 */ /* 0x00866400080011ff */
[----:B-1----:R-:W-:Y:S05]  /*8770*/  @!P0 NANOSLEEP.SYNCS 0x989680 ;  /* 0x009896800000895d */ /* 0x002fea0003900000 */
[----:B------:R-:W1:Y:S02]  /*8780*/  @!P0 SYNCS.PHASECHK.TRANS64 P0, [R3+URZ+0x1d0], R0 ;  /* 0x0001d000030085a7 */ /* 0x000e6400080010ff */
[----:B-1----:R-:W-:Y:S05]  /*8790*/  @!P0 BRA `(.L_x_108) ;  /* 0xfffffffc00f08947 */ /* 0x002fea000383ffff */
[----:B------:R-:W-:Y:S05]  /*87a0*/  BRA `(.L_x_203) ;  /* 0xffffffd400047947 */ /* 0x000fea000383ffff */
.L_x_119:
[----:B-1----:R-:W-:Y:S04]  /*87b0*/  MOV R0, UR44 ;  /* 0x0000002c00007c02 */ /* 0x002fe80008000f00 */
[----:B------:R1:W2:Y:S03]  /*87c0*/  SYNCS.PHASECHK.TRANS64.TRYWAIT P1, [R0+URZ+0x1b0], R4 ;  /* 0x0001b004000075a7 */ /* 0x0002a600080211ff */
[----:B--2---:R-:W-:Y:S05]  /*87d0*/  @!P1 NANOSLEEP.SYNCS 0x989680 ;  /* 0x009896800000995d */ /* 0x004fea0003900000 */
[----:B------:R-:W2:Y:S02]  /*87e0*/  @!P1 SYNCS.PHASECHK.TRANS64 P1, [R0+URZ+0x1b0], R4 ;  /* 0x0001b004000095a7 */ /* 0x000ea400080210ff */
[----:B--2---:R-:W-:Y:S05]  /*87f0*/  @!P1 BRA `(.L_x_119) ;  /* 0xfffffffc00ec9947 */ /* 0x004fea000383ffff */
[----:B------:R-:W-:Y:S05]  /*8800*/  BRA `(.L_x_118) ;  /* 0xffffffe000547947 */ /* 0x000fea000383ffff */
.L_x_121:
[----:B------:R1:W1:Y:S02]  /*8810*/  SYNCS.PHASECHK.TRANS64.TRYWAIT P1, [R16+URZ+0x1f0], R3 ;  /* 0x0001f003100075a7 */ /* 0x00026400080211ff */
[----:B-1----:R-:W-:Y:S05]  /*8820*/  @!P1 NANOSLEEP.SYNCS 0x989680 ;  /* 0x009896800000995d */ /* 0x002fea0003900000 */
[----:B------:R-:W1:Y:S02]  /*8830*/  @!P1 SYNCS.PHASECHK.TRANS64 P1, [R16+URZ+0x1f0], R3 ;  /* 0x0001f003100095a7 */ /* 0x000e6400080210ff */
[----:B-1----:R-:W-:Y:S05]  /*8840*/  @!P1 BRA `(.L_x_121) ;  /* 0xfffffffc00f09947 */ /* 0x002fea000383ffff */
[----:B------:R-:W-:Y:S05]  /*8850*/  BRA `(.L_x_120) ;  /* 0xffffffe000907947 */ /* 0x000fea000383ffff */
        .weak           $__internal_0_$__cuda_sm10x_tcgen05_guardrail_trap_col_being_dealloced_not_returned_by_alloc
        .type           $__internal_0_$__cuda_sm10x_tcgen05_guardrail_trap_col_being_dealloced_not_returned_by_alloc,@function
        .size           $__internal_0_$__cuda_sm10x_tcgen05_guardrail_trap_col_being_dealloced_not_returned_by_alloc,($__internal_1_$__cuda_sm10x_tcgen05_guardrail_trap_phase_invalid_during_alloc - $__internal_0_$__cuda_sm10x_tcgen05_guardrail_trap_col_being_dealloced_not_returned_by_alloc)
$__internal_0_$__cuda_sm10x_tcgen05_guardrail_trap_col_being_dealloced_not_returned_by_alloc:
[----:B------:R-:W-:Y:S05]  /*8860*/  BPT.TRAP 0x1 ;  /* 0x000000040000795c */ /* 0x000fea0000300000 */
[----:B------:R-:W-:-:S04]  /*8870*/  HFMA2 R3, -RZ, RZ, 0, 0 ;  /* 0x00000000ff037431 */ /* 0x000fc800000001ff */
[----:B------:R-:W-:Y:S05]  /*8880*/  RET.REL.NODEC R2 `(_ZN7cutlass13device_kernelINS_4gemm6kernel13GemmUniversalIN4cute5tupleIJiiiiEEENS1_10collective13CollectiveMmaINS1_35MainloopSm100TmaUmmaWarpSpecializedILi27ELi2ELi4ENS5_IJNS4_1CILi1EEENSA_ILi2EEESB_EEEEENS5_IJNSA_ILi64EEESF_SF_EEEaNS5_IJlSB_lEEEaSH_NS4_8TiledMMAINS4_8MMA_AtomIJNS4_15SM100_MMA_S8_SSIaaiLi64ELi64ELNS4_4UMMA5MajorE0ELSM_0ELNSL_8SaturateE0EEEEEENS4_6LayoutINS5_IJSB_SB_SB_EEENS5_IJNSA_ILi0EEESS_SS_EEEEENS5_IJNS4_10UnderscoreESV_SV_EEEEENS4_23SM90_TMA_LOAD_MULTICASTENS4_14ComposedLayoutINS4_7SwizzleILi2ELi4ELi3EEENS4_18smem_ptr_flag_bitsILi8EEENSQ_INS5_IJNSA_ILi8EEESF_EEENS5_IJSF_SB_EEEEEEEvNS4_8identityENS4_13SM90_TMA_LOADES18_vS19_EENS_8epilogue10collective18CollectiveEpilogueINS1C_23Sm100TmaWarpSpecializedILi1ELi1ELi32ELb0ELb0EEEJSG_NS5_IJNSQ_ISF_SB_EES1H_EEEaSH_aSH_NS1C_6fusion15FusionCallbacksIS1G_NS1J_17LinearCombinationIaiaiLNS_15FloatRoundStyleE2EEESG_S1I_JEEENS4_5SM1004TMEM4LOAD26SM100_TMEM_LOAD_16dp32b32xES1A_S18_NS4_39AutoVectorizingCopyWithAssumedAlignmentILi128EEENS4_14SM90_TMA_STOREES18_S1U_S1U_EEEvvEEEEvNT_6ParamsE) ;  /* 0xffffff7402dc7950 */ /* 0x000fea0003c3ffff */
        .weak           $__internal_1_$__cuda_sm10x_tcgen05_guardrail_trap_phase_invalid_during_alloc
        .type           $__internal_1_$__cuda_sm10x_tcgen05_guardrail_trap_phase_invalid_during_alloc,@function
        .size           $__internal_1_$__cuda_sm10x_tcgen05_guardrail_trap_phase_invalid_during_alloc,($__internal_2_$__cuda_sm10x_tcgen05_guardrail_trap_unallocated_columns_being_dealloced - $__internal_1_$__cuda_sm10x_tcgen05_guardrail_trap_phase_invalid_during_alloc)
$__internal_1_$__cuda_sm10x_tcgen05_guardrail_trap_phase_invalid_during_alloc:
[----:B------:R-:W-:Y:S05]  /*8890*/  BPT.TRAP 0x1 ;  /* 0x000000040000795c */ /* 0x000fea0000300000 */
[----:B------:R-:W-:-:S04]  /*88a0*/  MOV R5, 0x0 ;  /* 0x0000000000057802 */ /* 0x000fc80000000f00 */
[----:B------:R-:W-:Y:S05]  /*88b0*/  RET.REL.NODEC R4 `(_ZN7cutlass13device_kernelINS_4gemm6kernel13GemmUniversalIN4cute5tupleIJiiiiEEENS1_10collective13CollectiveMmaINS1_35MainloopSm100TmaUmmaWarpSpecializedILi27ELi2ELi4ENS5_IJNS4_1CILi1EEENSA_ILi2EEESB_EEEEENS5_IJNSA_ILi64EEESF_SF_EEEaNS5_IJlSB_lEEEaSH_NS4_8TiledMMAINS4_8MMA_AtomIJNS4_15SM100_MMA_S8_SSIaaiLi64ELi64ELNS4_4UMMA5MajorE0ELSM_0ELNSL_8SaturateE0EEEEEENS4_6LayoutINS5_IJSB_SB_SB_EEENS5_IJNSA_ILi0EEESS_SS_EEEEENS5_IJNS4_10UnderscoreESV_SV_EEEEENS4_23SM90_TMA_LOAD_MULTICASTENS4_14ComposedLayoutINS4_7SwizzleILi2ELi4ELi3EEENS4_18smem_ptr_flag_bitsILi8EEENSQ_INS5_IJNSA_ILi8EEESF_EEENS5_IJSF_SB_EEEEEEEvNS4_8identityENS4_13SM90_TMA_LOADES18_vS19_EENS_8epilogue10collective18CollectiveEpilogueINS1C_23Sm100TmaWarpSpecializedILi1ELi1ELi32ELb0ELb0EEEJSG_NS5_IJNSQ_ISF_SB_EES1H_EEEaSH_aSH_NS1C_6fusion15FusionCallbacksIS1G_NS1J_17LinearCombinationIaiaiLNS_15FloatRoundStyleE2EEESG_S1I_JEEENS4_5SM1004TMEM4LOAD26SM100_TMEM_LOAD_16dp32b32xES1A_S18_NS4_39AutoVectorizingCopyWithAssumedAlignmentILi128EEENS4_14SM90_TMA_STOREES18_S1U_S1U_EEEvvEEEEvNT_6ParamsE) ;  /* 0xffffff7404d07950 */ /* 0x000fea0003c3ffff */
        .weak           $__internal_2_$__cuda_sm10x_tcgen05_guardrail_trap_unallocated_columns_being_dealloced
        .type           $__internal_2_$__cuda_sm10x_tcgen05_guardrail_trap_unallocated_columns_being_dealloced,@function
        .size           $__internal_2_$__cuda_sm10x_tcgen05_guardrail_trap_unallocated_columns_being_dealloced,(.L_x_205 - $__internal_2_$__cuda_sm10x_tcgen05_guardrail_trap_unallocated_columns_being_dealloced)
$__internal_2_$__cuda_sm10x_tcgen05_guardrail_trap_unallocated_columns_being_dealloced:
[----:B------:R-:W-:Y:S05]  /*88c0*/  BPT.TRAP 0x1 ;  /* 0x000000040000795c */ /* 0x000fea0000300000 */
[----:B------:R-:W-:-:S04]  /*88d0*/  HFMA2 R3, -RZ, RZ, 0, 0 ;  /* 0x00000000ff037431 */ /* 0x000fc800000001ff */
[----:B------:R-:W-:Y:S05]  /*88e0*/  RET.REL.NODEC R2 `(_ZN7cutlass13device_kernelINS_4gemm6kernel13GemmUniversalIN4cute5tupleIJiiiiEEENS1_10collective13CollectiveMmaINS1_35MainloopSm100TmaUmmaWarpSpecializedILi27ELi2ELi4ENS5_IJNS4_1CILi1EEENSA_ILi2EEESB_EEEEENS5_IJNSA_ILi64EEESF_SF_EEEaNS5_IJlSB_lEEEaSH_NS4_8TiledMMAINS4_8MMA_AtomIJNS4_15SM100_MMA_S8_SSIaaiLi64ELi64ELNS4_4UMMA5MajorE0ELSM_0ELNSL_8SaturateE0EEEEEENS4_6LayoutINS5_IJSB_SB_SB_EEENS5_IJNSA_ILi0EEESS_SS_EEEEENS5_IJNS4_10UnderscoreESV_SV_EEEEENS4_23SM90_TMA_LOAD_MULTICASTENS4_14ComposedLayoutINS4_7SwizzleILi2ELi4ELi3EEENS4_18smem_ptr_flag_bitsILi8EEENSQ_INS5_IJNSA_ILi8EEESF_EEENS5_IJSF_SB_EEEEEEEvNS4_8identityENS4_13SM90_TMA_LOADES18_vS19_EENS_8epilogue10collective18CollectiveEpilogueINS1C_23Sm100TmaWarpSpecializedILi1ELi1ELi32ELb0ELb0EEEJSG_NS5_IJNSQ_ISF_SB_EES1H_EEEaSH_aSH_NS1C_6fusion15FusionCallbacksIS1G_NS1J_17LinearCombinationIaiaiLNS_15FloatRoundStyleE2EEESG_S1I_JEEENS4_5SM1004TMEM4LOAD26SM100_TMEM_LOAD_16dp32b32xES1A_S18_NS4_39AutoVectorizingCopyWithAssumedAlignmentILi128EEENS4_14SM90_TMA_STOREES18_S1U_S1U_EEEvvEEEEvNT_6ParamsE) ;  /* 0xffffff7402c47950 */ /* 0x000fea0003c3ffff */
.L_x_204:
[----:B------:R-:W-:-:S00]  /*88f0*/  BRA `(.L_x_204) ;  /* 0xfffffffc00fc7947 */ /* 0x000fc0000383ffff */
[----:B------:R-:W-:-:S00]  /*8900*/  NOP ;  /* 0x0000000000007918 */ /* 0x000fc00000000000 */
[----:B------:R-:W-:-:S00]  /*8910*/  NOP ;  /* 0x0000000000007918 */ /* 0x000fc00000000000 */
[----:B------:R-:W-:-:S00]  /*8920*/  NOP ;  /* 0x0000000000007918 */ /* 0x000fc00000000000 */
[----:B------:R-:W-:-:S00]  /*8930*/  NOP ;  /* 0x0000000000007918 */ /* 0x000fc00000000000 */
[----:B------:R-:W-:-:S00]  /*8940*/  NOP ;  /* 0x0000000000007918 */ /* 0x000fc00000000000 */
[----:B------:R-:W-:-:S00]  /*8950*/  NOP ;  /* 0x0000000000007918 */ /* 0x000fc00000000000 */
[----:B------:R-:W-:-:S00]  /*8960*/  NOP ;  /* 0x0000000000007918 */ /* 0x000fc00000000000 */
[----:B------:R-:W-:-:S00]  /*8970*/  NOP ;  /* 0x0000000000007918 */ /* 0x000fc00000000000 */
.L_x_205:


//--------------------- .nv.global.init           --------------------------
	.section	.nv.global.init,"aw",@progbits
.nv.global.init:
	.type		$str$27,@object
	.size		$str$27,($str$28 - $str$27)
$str$27:
        /*0000*/ 	.byte	0x28, 0x61, 0x64, 0x64, 0x72, 0x65, 0x73, 0x73, 0x20, 0x26, 0x20, 0x6d, 0x61, 0x73, 0x6b, 0x29
        /*0010*/ 	.byte	0x20, 0x3d, 0x3d, 0x20, 0x30, 0x00
	.type		$str$28,@object
	.size		$str$28,($str$26 - $str$28)
$str$28:
        /*0016*/ 	.byte	0x2f, 0x74, 0x6d, 0x70, 0x2f, 0x63, 0x75, 0x74, 0x6c, 0x61, 0x73, 0x73, 0x5f, 0x73, 0x77, 0x65
        /*0026*/ 	.byte	0x65, 0x70, 0x5f, 0x73, 0x72, 0x63, 0x2f, 0x69, 0x6e, 0x63, 0x6c, 0x75, 0x64, 0x65, 0x2f, 0x63
        /*0036*/ 	.byte	0x75, 0x74, 0x65, 0x2f, 0x70, 0x6f, 0x69, 0x6e, 0x74, 0x65, 0x72, 0x5f, 0x66, 0x6c, 0x61, 0x67
        /*0046*/ 	.byte	0x67, 0x65, 0x64, 0x2e, 0x68, 0x70, 0x70, 0x00
	.type		$str$26,@object
	.size		$str$26,($str$25 - $str$26)
$str$26:
        /*004e*/ 	.byte	0x2f, 0x74, 0x6d, 0x70, 0x2f, 0x63, 0x75, 0x74, 0x6c, 0x61, 0x73, 0x73, 0x5f, 0x73, 0x77, 0x65
        /*005e*/ 	.byte	0x65, 0x70, 0x5f, 0x73, 0x72, 0x63, 0x2f, 0x69, 0x6e, 0x63, 0x6c, 0x75, 0x64, 0x65, 0x2f, 0x63
        /*006e*/ 	.byte	0x75, 0x74, 0x65, 0x2f, 0x61, 0x74, 0x6f, 0x6d, 0x2f, 0x63, 0x6f, 0x70, 0x79, 0x5f, 0x74, 0x72
        /*007e*/ 	.byte	0x61, 0x69, 0x74, 0x73, 0x5f, 0x73, 0x6d, 0x31, 0x30, 0x30, 0x2e, 0x68, 0x70, 0x70, 0x00
	.type		$str$25,@object
	.size		$str$25,(__unnamed_1 - $str$25)
$str$25:
        /*008d*/ 	.byte	0x28, 0x28, 0x75, 0x69, 0x6e, 0x74, 0x33, 0x32, 0x5f, 0x74, 0x28, 0x74, 0x68, 0x72, 0x65, 0x61
        /*009d*/ 	.byte	0x64, 0x49, 0x64, 0x78, 0x2e, 0x78, 0x29, 0x20, 0x2f, 0x20, 0x33, 0x32, 0x29, 0x20, 0x25, 0x20
        /*00ad*/ 	.byte	0x34, 0x29, 0x20, 0x3d, 0x3d, 0x20, 0x28, 0x28, 0x28, 0x74, 0x6d, 0x65, 0x6d, 0x5f, 0x61, 0x64
        /*00bd*/ 	.byte	0x64, 0x72, 0x20, 0x3e, 0x3e, 0x20, 0x31, 0x36, 0x29, 0x20, 0x2f, 0x20, 0x33, 0x32, 0x29, 0x20
        /*00cd*/ 	.byte	0x25, 0x20, 0x34, 0x29, 0x00
	.type		__unnamed_1,@object
	.size		__unnamed_1,(__unnamed_2 - __unnamed_1)
__unnamed_1:
        /*00d2*/ 	.byte	0x61, 0x75, 0x74, 0x6f, 0x20, 0x63, 0x75, 0x74, 0x65, 0x3a, 0x3a, 0x61, 0x73, 0x5f, 0x70, 0x6f
        /* <DEDUP_REMOVED lines=24> */
        /*0262*/ 	.byte	0x00
	.type		__unnamed_2,@object
	.size		__unnamed_2,(.L_2 - __unnamed_2)
__unnamed_2:
        /* <DEDUP_REMOVED lines=41> */
.L_2:


//--------------------- .nv.shared._ZN7cutlass13device_kernelINS_4gemm6kernel13GemmUniversalIN4cute5tupleIJiiiiEEENS1_10collective13CollectiveMmaINS1_35MainloopSm100TmaUmmaWarpSpecializedILi27ELi2ELi4ENS5_IJNS4_1CILi1EEENSA_ILi2EEESB_EEEEENS5_IJNSA_ILi64EEESF_SF_EEEaNS5_IJlSB_lEEEaSH_NS4_8TiledMMAINS4_8MMA_AtomIJNS4_15SM100_MMA_S8_SSIaaiLi64ELi64ELNS4_4UMMA5MajorE0ELSM_0ELNSL_8SaturateE0EEEEEENS4_6LayoutINS5_IJSB_SB_SB_EEENS5_IJNSA_ILi0EEESS_SS_EEEEENS5_IJNS4_10UnderscoreESV_SV_EEEEENS4_23SM90_TMA_LOAD_MULTICASTENS4_14ComposedLayoutINS4_7SwizzleILi2ELi4ELi3EEENS4_18smem_ptr_flag_bitsILi8EEENSQ_INS5_IJNSA_ILi8EEESF_EEENS5_IJSF_SB_EEEEEEEvNS4_8identityENS4_13SM90_TMA_LOADES18_vS19_EENS_8epilogue10collective18CollectiveEpilogueINS1C_23Sm100TmaWarpSpecializedILi1ELi1ELi32ELb0ELb0EEEJSG_NS5_IJNSQ_ISF_SB_EES1H_EEEaSH_aSH_NS1C_6fusion15FusionCallbacksIS1G_NS1J_17LinearCombinationIaiaiLNS_15FloatRoundStyleE2EEESG_S1I_JEEENS4_5SM1004TMEM4LOAD26SM100_TMEM_LOAD_16dp32b32xES1A_S18_NS4_39AutoVectorizingCopyWithAssumedAlignmentILi128EEENS4_14SM90_TMA_STOREES18_S1U_S1U_EEEvvEEEEvNT_6ParamsE --------------------------
	.section	.nv.shared._ZN7cutlass13device_kernelINS_4gemm6kernel13GemmUniversalIN4cute5tupleIJiiiiEEENS1_10collective13CollectiveMmaINS1_35MainloopSm100TmaUmmaWarpSpecializedILi27ELi2ELi4ENS5_IJNS4_1CILi1EEENSA_ILi2EEESB_EEEEENS5_IJNSA_ILi64EEESF_SF_EEEaNS5_IJlSB_lEEEaSH_NS4_8TiledMMAINS4_8MMA_AtomIJNS4_15SM100_MMA_S8_SSIaaiLi64ELi64ELNS4_4UMMA5MajorE0ELSM_0ELNSL_8SaturateE0EEEEEENS4_6LayoutINS5_IJSB_SB_SB_EEENS5_IJNSA_ILi0EEESS_SS_EEEEENS5_IJNS4_10UnderscoreESV_SV_EEEEENS4_23SM90_TMA_LOAD_MULTICASTENS4_14ComposedLayoutINS4_7SwizzleILi2ELi4ELi3EEENS4_18smem_ptr_flag_bitsILi8EEENSQ_INS5_IJNSA_ILi8EEESF_EEENS5_IJSF_SB_EEEEEEEvNS4_8identityENS4_13SM90_TMA_LOADES18_vS19_EENS_8epilogue10collective18CollectiveEpilogueINS1C_23Sm100TmaWarpSpecializedILi1ELi1ELi32ELb0ELb0EEEJSG_NS5_IJNSQ_ISF_SB_EES1H_EEEaSH_aSH_NS1C_6fusion15FusionCallbacksIS1G_NS1J_17LinearCombinationIaiaiLNS_15FloatRoundStyleE2EEESG_S1I_JEEENS4_5SM1004TMEM4LOAD26SM100_TMEM_LOAD_16dp32b32xES1A_S18_NS4_39AutoVectorizingCopyWithAssumedAlignmentILi128EEENS4_14SM90_TMA_STOREES18_S1U_S1U_EEEvvEEEEvNT_6ParamsE,"aw",@nobits
	.sectionflags	@""
	.align	16
	.zero		1024


//--------------------- .nv.shared.reserved.0     --------------------------
	.section	.nv.shared.reserved.0,"aw",@nobits
	.weak		__nv_reservedSMEM_offset_0_alias
	.size		__nv_reservedSMEM_offset_0_alias, 0, 64
	.other		__nv_reservedSMEM_offset_0_alias,@"STO_CUDA_RESERVED_SHARED STV_DEFAULT"
__nv_reservedSMEM_offset_0_alias:
	.zero		0
.nv.shared.reserved.0:
	.zero		64
	.weak		__nv_reservedSMEM_tcgen05_partition
	.type		__nv_reservedSMEM_tcgen05_partition,@object
	.size		__nv_reservedSMEM_tcgen05_partition,(.L_0 - __nv_reservedSMEM_tcgen05_partition)
__nv_reservedSMEM_tcgen05_partition:
	.zero		32
.L_0:


//--------------------- .nv.global                --------------------------
	.section	.nv.global,"aw",@nobits
.nv.global:
	.type		_ZN40_INTERNAL_81b1946e_4_k_cu_4b3800b0_262914cute1_E,@object
	.size		_ZN40_INTERNAL_81b1946e_4_k_cu_4b3800b0_262914cute1_E,(_ZN40_INTERNAL_81b1946e_4_k_cu_4b3800b0_262914cuda3std3__45__cpo6cbeginE - _ZN40_INTERNAL_81b1946e_4_k_cu_4b3800b0_262914cute1_E)
_ZN40_INTERNAL_81b1946e_4_k_cu_4b3800b0_262914cute1_E:
	.zero		1
	.type		_ZN40_INTERNAL_81b1946e_4_k_cu_4b3800b0_262914cuda3std3__45__cpo6cbeginE,@object
	.size		_ZN40_INTERNAL_81b1946e_4_k_cu_4b3800b0_262914cuda3std3__45__cpo6cbeginE,(_ZN40_INTERNAL_81b1946e_4_k_cu_4b3800b0_262914cuda3std3__48in_placeE - _ZN40_INTERNAL_81b1946e_4_k_cu_4b3800b0_262914cuda3std3__45__cpo6cbeginE)
_ZN40_INTERNAL_81b1946e_4_k_cu_4b3800b0_262914cuda3std3__45__cpo6cbeginE:
	.zero		1
	.type		_ZN40_INTERNAL_81b1946e_4_k_cu_4b3800b0_262914cuda3std3__48in_placeE,@object
	.size		_ZN40_INTERNAL_81b1946e_4_k_cu_4b3800b0_262914cuda3std3__48in_placeE,(_ZN40_INTERNAL_81b1946e_4_k_cu_4b3800b0_262914cuda3std6ranges3__45__cpo9iter_moveE - _ZN40_INTERNAL_81b1946e_4_k_cu_4b3800b0_262914cuda3std3__48in_placeE)
_ZN40_INTERNAL_81b1946e_4_k_cu_4b3800b0_262914cuda3std3__48in_placeE:
	.zero		1
	.type		_ZN40_INTERNAL_81b1946e_4_k_cu_4b3800b0_262914cuda3std6ranges3__45__cpo9iter_moveE,@object
	.size		_ZN40_INTERNAL_81b1946e_4_k_cu_4b3800b0_262914cuda3std6ranges3__45__cpo9iter_moveE,(_ZN40_INTERNAL_81b1946e_4_k_cu_4b3800b0_262914cuda3std3__45__cpo5beginE - _ZN40_INTERNAL_81b1946e_4_k_cu_4b3800b0_262914cuda3std6ranges3__45__cpo9iter_moveE)
_ZN40_INTERNAL_81b1946e_4_k_cu_4b3800b0_262914cuda3std6ranges3__45__cpo9iter_moveE:
	.zero		1
	.type		_ZN40_INTERNAL_81b1946e_4_k_cu_4b3800b0_262914cuda3std3__45__cpo5beginE,@object
	.size		_ZN40_INTERNAL_81b1946e_4_k_cu_4b3800b0_262914cuda3std3__45__cpo5beginE,(_ZN40_INTERNAL_81b1946e_4_k_cu_4b3800b0_262914cuda3std3__442_GLOBAL__N__81b1946e_4_k_cu_4b3800b0_262916ignoreE - _ZN40_INTERNAL_81b1946e_4_k_cu_4b3800b0_262914cuda3std3__45__cpo5beginE)
_ZN40_INTERNAL_81b1946e_4_k_cu_4b3800b0_262914cuda3std3__45__cpo5beginE:
	.zero		1
	.type		_ZN40_INTERNAL_81b1946e_4_k_cu_4b3800b0_262914cuda3std3__442_GLOBAL__N__81b1946e_4_k_cu_4b3800b0_262916ignoreE,@object
	.size		_ZN40_INTERNAL_81b1946e_4_k_cu_4b3800b0_262914cuda3std3__442_GLOBAL__N__81b1946e_4_k_cu_4b3800b0_262916ignoreE,(_ZN40_INTERNAL_81b1946e_4_k_cu_4b3800b0_262914cute7productE - _ZN40_INTERNAL_81b1946e_4_k_cu_4b3800b0_262914cuda3std3__442_GLOBAL__N__81b1946e_4_k_cu_4b3800b0_262916ignoreE)
_ZN40_INTERNAL_81b1946e_4_k_cu_4b3800b0_262914cuda3std3__442_GLOBAL__N__81b1946e_4_k_cu_4b3800b0_262916ignoreE:
	.zero		1
	.type		_ZN40_INTERNAL_81b1946e_4_k_cu_4b3800b0_262914cute7productE,@object
	.size		_ZN40_INTERNAL_81b1946e_4_k_cu_4b3800b0_262914cute7productE,(_ZN40_INTERNAL_81b1946e_4_k_cu_4b3800b0_262914cuda3std3__45__cpo3endE - _ZN40_INTERNAL_81b1946e_4_k_cu_4b3800b0_262914cute7productE)
_ZN40_INTERNAL_81b1946e_4_k_cu_4b3800b0_262914cute7productE:
	.zero		1
	.type		_ZN40_INTERNAL_81b1946e_4_k_cu_4b3800b0_262914cuda3std3__45__cpo3endE,@object
	.size		_ZN40_INTERNAL_81b1946e_4_k_cu_4b3800b0_262914cuda3std3__45__cpo3endE,(_ZN40_INTERNAL_81b1946e_4_k_cu_4b3800b0_262914cuda3std3__419piecewise_constructE - _ZN40_INTERNAL_81b1946e_4_k_cu_4b3800b0_262914cuda3std3__45__cpo3endE)
_ZN40_INTERNAL_81b1946e_4_k_cu_4b3800b0_262914cuda3std3__45__cpo3endE:
	.zero		1
	.type		_ZN40_INTERNAL_81b1946e_4_k_cu_4b3800b0_262914cuda3std3__419piecewise_constructE,@object
	.size		_ZN40_INTERNAL_81b1946e_4_k_cu_4b3800b0_262914cuda3std3__419piecewise_constructE,(_ZN40_INTERNAL_81b1946e_4_k_cu_4b3800b0_262914cuda3std3__45__cpo4cendE - _ZN40_INTERNAL_81b1946e_4_k_cu_4b3800b0_262914cuda3std3__419piecewise_constructE)
_ZN40_INTERNAL_81b1946e_4_k_cu_4b3800b0_262914cuda3std3__419piecewise_constructE:
	.zero		1
	.type		_ZN40_INTERNAL_81b1946e_4_k_cu_4b3800b0_262914cuda3std3__45__cpo4cendE,@object
	.size		_ZN40_INTERNAL_81b1946e_4_k_cu_4b3800b0_262914cuda3std3__45__cpo4cendE,(_ZN40_INTERNAL_81b1946e_4_k_cu_4b3800b0_262914cuda3std6ranges3__45__cpo4swapE - _ZN40_INTERNAL_81b1946e_4_k_cu_4b3800b0_262914cuda3std3__45__cpo4cendE)
_ZN40_INTERNAL_81b1946e_4_k_cu_4b3800b0_262914cuda3std3__45__cpo4cendE:
	.zero		1
	.type		_ZN40_INTERNAL_81b1946e_4_k_cu_4b3800b0_262914cuda3std6ranges3__45__cpo4swapE,@object
	.size		_ZN40_INTERNAL_81b1946e_4_k_cu_4b3800b0_262914cuda3std6ranges3__45__cpo4swapE,(.L_10 - _ZN40_INTERNAL_81b1946e_4_k_cu_4b3800b0_262914cuda3std6ranges3__45__cpo4swapE)
_ZN40_INTERNAL_81b1946e_4_k_cu_4b3800b0_262914cuda3std6ranges3__45__cpo4swapE:
	.zero		1
.L_10:


//--------------------- .nv.constant0._ZN7cutlass13device_kernelINS_4gemm6kernel13GemmUniversalIN4cute5tupleIJiiiiEEENS1_10collective13CollectiveMmaINS1_35MainloopSm100TmaUmmaWarpSpecializedILi27ELi2ELi4ENS5_IJNS4_1CILi1EEENSA_ILi2EEESB_EEEEENS5_IJNSA_ILi64EEESF_SF_EEEaNS5_IJlSB_lEEEaSH_NS4_8TiledMMAINS4_8MMA_AtomIJNS4_15SM100_MMA_S8_SSIaaiLi64ELi64ELNS4_4UMMA5MajorE0ELSM_0ELNSL_8SaturateE0EEEEEENS4_6LayoutINS5_IJSB_SB_SB_EEENS5_IJNSA_ILi0EEESS_SS_EEEEENS5_IJNS4_10UnderscoreESV_SV_EEEEENS4_23SM90_TMA_LOAD_MULTICASTENS4_14ComposedLayoutINS4_7SwizzleILi2ELi4ELi3EEENS4_18smem_ptr_flag_bitsILi8EEENSQ_INS5_IJNSA_ILi8EEESF_EEENS5_IJSF_SB_EEEEEEEvNS4_8identityENS4_13SM90_TMA_LOADES18_vS19_EENS_8epilogue10collective18CollectiveEpilogueINS1C_23Sm100TmaWarpSpecializedILi1ELi1ELi32ELb0ELb0EEEJSG_NS5_IJNSQ_ISF_SB_EES1H_EEEaSH_aSH_NS1C_6fusion15FusionCallbacksIS1G_NS1J_17LinearCombinationIaiaiLNS_15FloatRoundStyleE2EEESG_S1I_JEEENS4_5SM1004TMEM4LOAD26SM100_TMEM_LOAD_16dp32b32xES1A_S18_NS4_39AutoVectorizingCopyWithAssumedAlignmentILi128EEENS4_14SM90_TMA_STOREES18_S1U_S1U_EEEvvEEEEvNT_6ParamsE --------------------------
	.section	.nv.constant0._ZN7cutlass13device_kernelINS_4gemm6kernel13GemmUniversalIN4cute5tupleIJiiiiEEENS1_10collective13CollectiveMmaINS1_35MainloopSm100TmaUmmaWarpSpecializedILi27ELi2ELi4ENS5_IJNS4_1CILi1EEENSA_ILi2EEESB_EEEEENS5_IJNSA_ILi64EEESF_SF_EEEaNS5_IJlSB_lEEEaSH_NS4_8TiledMMAINS4_8MMA_AtomIJNS4_15SM100_MMA_S8_SSIaaiLi64ELi64ELNS4_4UMMA5MajorE0ELSM_0ELNSL_8SaturateE0EEEEEENS4_6LayoutINS5_IJSB_SB_SB_EEENS5_IJNSA_ILi0EEESS_SS_EEEEENS5_IJNS4_10UnderscoreESV_SV_EEEEENS4_23SM90_TMA_LOAD_MULTICASTENS4_14ComposedLayoutINS4_7SwizzleILi2ELi4ELi3EEENS4_18smem_ptr_flag_bitsILi8EEENSQ_INS5_IJNSA_ILi8EEESF_EEENS5_IJSF_SB_EEEEEEEvNS4_8identityENS4_13SM90_TMA_LOADES18_vS19_EENS_8epilogue10collective18CollectiveEpilogueINS1C_23Sm100TmaWarpSpecializedILi1ELi1ELi32ELb0ELb0EEEJSG_NS5_IJNSQ_ISF_SB_EES1H_EEEaSH_aSH_NS1C_6fusion15FusionCallbacksIS1G_NS1J_17LinearCombinationIaiaiLNS_15FloatRoundStyleE2EEESG_S1I_JEEENS4_5SM1004TMEM4LOAD26SM100_TMEM_LOAD_16dp32b32xES1A_S18_NS4_39AutoVectorizingCopyWithAssumedAlignmentILi128EEENS4_14SM90_TMA_STOREES18_S1U_S1U_EEEvvEEEEvNT_6ParamsE,"a",@progbits
	.sectionflags	@""
	.align	4
.nv.constant0._ZN7cutlass13device_kernelINS_4gemm6kernel13GemmUniversalIN4cute5tupleIJiiiiEEENS1_10collective13CollectiveMmaINS1_35MainloopSm100TmaUmmaWarpSpecializedILi27ELi2ELi4ENS5_IJNS4_1CILi1EEENSA_ILi2EEESB_EEEEENS5_IJNSA_ILi64EEESF_SF_EEEaNS5_IJlSB_lEEEaSH_NS4_8TiledMMAINS4_8MMA_AtomIJNS4_15SM100_MMA_S8_SSIaaiLi64ELi64ELNS4_4UMMA5MajorE0ELSM_0ELNSL_8SaturateE0EEEEEENS4_6LayoutINS5_IJSB_SB_SB_EEENS5_IJNSA_ILi0EEESS_SS_EEEEENS5_IJNS4_10UnderscoreESV_SV_EEEEENS4_23SM90_TMA_LOAD_MULTICASTENS4_14ComposedLayoutINS4_7SwizzleILi2ELi4ELi3EEENS4_18smem_ptr_flag_bitsILi8EEENSQ_INS5_IJNSA_ILi8EEESF_EEENS5_IJSF_SB_EEEEEEEvNS4_8identityENS4_13SM90_TMA_LOADES18_vS19_EENS_8epilogue10collective18CollectiveEpilogueINS1C_23Sm100TmaWarpSpecializedILi1ELi1ELi32ELb0ELb0EEEJSG_NS5_IJNSQ_ISF_SB_EES1H_EEEaSH_aSH_NS1C_6fusion15FusionCallbacksIS1G_NS1J_17LinearCombinationIaiaiLNS_15FloatRoundStyleE2EEESG_S1I_JEEENS4_5SM1004TMEM4LOAD26SM100_TMEM_LOAD_16dp32b32xES1A_S18_NS4_39AutoVectorizingCopyWithAssumedAlignmentILi128EEENS4_14SM90_TMA_STOREES18_S1U_S1U_EEEvvEEEEvNT_6ParamsE:
	.zero		2944


//--------------------- SYMBOLS --------------------------

	.type		.nv.reservedSmem.offset0,@object
	.size		.nv.reservedSmem.offset0,0x4
	.type		.nv.reservedSmem.cap,@object
	.size		.nv.reservedSmem.cap,0x4
	.type		__assertfail,@function
